//
// Generated by NVIDIA NVVM Compiler
//
// Compiler Build ID: CL-36424714
// Cuda compilation tools, release 13.0, V13.0.88
// Based on NVVM 20.0.0
//

.version 9.0
.target sm_100
.address_size 64

	// .globl	_Z6mcquadPdiil
.func  (.param .align 16 .b8 func_retval0[16]) __internal_trig_reduction_slowpathd
(
	.param .b64 __internal_trig_reduction_slowpathd_param_0
)
;
.global .align 4 .b8 precalc_xorwow_matrix[102400];
.global .align 4 .b8 precalc_xorwow_offset_matrix[102400];
.global .align 4 .b8 mrg32k3aM1[2304];
.global .align 4 .b8 mrg32k3aM2[2304];
.global .align 4 .b8 mrg32k3aM1SubSeq[2016];
.global .align 4 .b8 mrg32k3aM2SubSeq[2016];
.global .align 4 .b8 mrg32k3aM1Seq[2304];
.global .align 4 .b8 mrg32k3aM2Seq[2304];
.const .align 8 .b8 __cr_lgamma_table[72];
.global .align 8 .b8 __cudart_i2opi_d[144] = {8, 93, 141, 31, 177, 95, 251, 107, 234, 146, 82, 138, 247, 57, 7, 61, 123, 241, 229, 235, 199, 186, 39, 117, 45, 234, 95, 158, 102, 63, 70, 79, 183, 9, 203, 39, 207, 126, 54, 109, 31, 109, 10, 90, 139, 17, 47, 239, 15, 152, 5, 222, 255, 151, 248, 31, 59, 40, 249, 189, 139, 95, 132, 156, 244, 57, 83, 131, 57, 214, 145, 57, 65, 126, 95, 180, 38, 112, 156, 233, 132, 68, 187, 46, 245, 53, 130, 232, 62, 167, 41, 177, 28, 235, 29, 254, 28, 146, 209, 9, 234, 46, 73, 6, 224, 210, 77, 66, 58, 110, 36, 183, 97, 197, 187, 222, 171, 99, 81, 254, 65, 144, 67, 60, 153, 149, 98, 219, 192, 221, 52, 245, 209, 87, 39, 252, 41, 21, 68, 78, 110, 131, 249, 162};
.global .align 16 .b8 __cudart_sin_cos_coeffs[128] = {70, 210, 176, 44, 241, 229, 90, 190, 146, 227, 172, 105, 227, 29, 199, 62, 161, 98, 219, 25, 160, 1, 42, 191, 24, 8, 17, 17, 17, 17, 129, 63, 84, 85, 85, 85, 85, 85, 197, 191, 0, 0, 0, 0, 0, 0, 0, 0, 0, 0, 0, 0, 0, 0, 0, 0, 100, 129, 253, 32, 131, 255, 168, 189, 40, 133, 239, 193, 167, 238, 33, 62, 217, 230, 6, 142, 79, 126, 146, 190, 233, 188, 221, 25, 160, 1, 250, 62, 71, 93, 193, 22, 108, 193, 86, 191, 81, 85, 85, 85, 85, 85, 165, 63, 0, 0, 0, 0, 0, 0, 224, 191, 0, 0, 0, 0, 0, 0, 240, 63};

.visible .entry _Z6mcquadPdiil(
	.param .u64 .ptr .align 1 _Z6mcquadPdiil_param_0,
	.param .u32 _Z6mcquadPdiil_param_1,
	.param .u32 _Z6mcquadPdiil_param_2,
	.param .u64 _Z6mcquadPdiil_param_3
)
{
	.reg .pred 	%p<12>;
	.reg .b32 	%r<78>;
	.reg .b32 	%f<3>;
	.reg .b64 	%rd<9>;
	.reg .b64 	%fd<90>;

	ld.param.u64 	%rd2, [_Z6mcquadPdiil_param_0];
	ld.param.u32 	%r32, [_Z6mcquadPdiil_param_1];
	ld.param.u32 	%r33, [_Z6mcquadPdiil_param_2];
	mov.u32 	%r1, %ctaid.x;
	setp.ge.s32 	%p1, %r1, %r33;
	@%p1 bra 	$L__BB0_18;
	setp.gt.s32 	%p2, %r32, 0;
	cvta.to.global.u64 	%rd3, %rd2;
	mul.wide.u32 	%rd4, %r1, 8;
	add.s64 	%rd1, %rd3, %rd4;
	@%p2 bra 	$L__BB0_3;
	ld.global.f64 	%fd89, [%rd1];
	bra.uni 	$L__BB0_17;
$L__BB0_3:
	xor.b32  	%r36, %r1, -1429050551;
	mul.lo.s32 	%r37, %r36, 1099087573;
	mov.b32 	%r38, 1127219200;
	mov.b32 	%r39, -2147483648;
	mov.b64 	%fd2, {%r39, %r38};
	ld.global.f64 	%fd89, [%rd1];
	neg.s32 	%r66, %r32;
	add.s32 	%r65, %r37, -637770787;
	add.s32 	%r67, %r37, 5783321;
	xor.b32  	%r70, %r37, 362436069;
	add.s32 	%r71, %r37, 123456789;
	mov.b32 	%r68, -589760388;
	mov.b32 	%r69, -123459836;
	mov.u64 	%rd7, __cudart_sin_cos_coeffs;
$L__BB0_4:
	mov.u32 	%r10, %r70;
	mov.u32 	%r70, %r69;
	mov.u32 	%r69, %r68;
	mov.u32 	%r68, %r67;
	shr.u32 	%r41, %r71, 2;
	xor.b32  	%r42, %r41, %r71;
	shl.b32 	%r43, %r68, 4;
	shl.b32 	%r44, %r42, 1;
	xor.b32  	%r45, %r43, %r44;
	xor.b32  	%r46, %r45, %r68;
	xor.b32  	%r67, %r46, %r42;
	add.s32 	%r47, %r65, %r67;
	cvt.rn.f32.u32 	%f1, %r47;
	mul.f32 	%f2, %f1, 0f2F800000;
	cvt.f64.f32 	%fd84, %f2;
	{
	.reg .b32 %temp; 
	mov.b64 	{%temp, %r72}, %fd84;
	}
	{
	.reg .b32 %temp; 
	mov.b64 	{%r73, %temp}, %fd84;
	}
	setp.gt.s32 	%p3, %r72, 1048575;
	mov.b32 	%r74, -1023;
	@%p3 bra 	$L__BB0_6;
	mul.f64 	%fd84, %fd84, 0d4350000000000000;
	{
	.reg .b32 %temp; 
	mov.b64 	{%temp, %r72}, %fd84;
	}
	{
	.reg .b32 %temp; 
	mov.b64 	{%r73, %temp}, %fd84;
	}
	mov.b32 	%r74, -1077;
$L__BB0_6:
	add.s32 	%r49, %r72, -1;
	setp.gt.u32 	%p4, %r49, 2146435070;
	@%p4 bra 	$L__BB0_10;
	shr.u32 	%r52, %r72, 20;
	add.s32 	%r75, %r74, %r52;
	and.b32  	%r53, %r72, 1048575;
	or.b32  	%r54, %r53, 1072693248;
	mov.b64 	%fd85, {%r73, %r54};
	setp.lt.u32 	%p6, %r54, 1073127583;
	@%p6 bra 	$L__BB0_9;
	{
	.reg .b32 %temp; 
	mov.b64 	{%r55, %temp}, %fd85;
	}
	{
	.reg .b32 %temp; 
	mov.b64 	{%temp, %r56}, %fd85;
	}
	add.s32 	%r57, %r56, -1048576;
	mov.b64 	%fd85, {%r55, %r57};
	add.s32 	%r75, %r75, 1;
$L__BB0_9:
	add.f64 	%fd24, %fd85, 0dBFF0000000000000;
	add.f64 	%fd25, %fd85, 0d3FF0000000000000;
	rcp.approx.ftz.f64 	%fd26, %fd25;
	neg.f64 	%fd27, %fd25;
	fma.rn.f64 	%fd28, %fd27, %fd26, 0d3FF0000000000000;
	fma.rn.f64 	%fd29, %fd28, %fd28, %fd28;
	fma.rn.f64 	%fd30, %fd29, %fd26, %fd26;
	mul.f64 	%fd31, %fd24, %fd30;
	fma.rn.f64 	%fd32, %fd24, %fd30, %fd31;
	mul.f64 	%fd33, %fd32, %fd32;
	fma.rn.f64 	%fd34, %fd33, 0d3EB1380B3AE80F1E, 0d3ED0EE258B7A8B04;
	fma.rn.f64 	%fd35, %fd34, %fd33, 0d3EF3B2669F02676F;
	fma.rn.f64 	%fd36, %fd35, %fd33, 0d3F1745CBA9AB0956;
	fma.rn.f64 	%fd37, %fd36, %fd33, 0d3F3C71C72D1B5154;
	fma.rn.f64 	%fd38, %fd37, %fd33, 0d3F624924923BE72D;
	fma.rn.f64 	%fd39, %fd38, %fd33, 0d3F8999999999A3C4;
	fma.rn.f64 	%fd40, %fd39, %fd33, 0d3FB5555555555554;
	sub.f64 	%fd41, %fd24, %fd32;
	add.f64 	%fd42, %fd41, %fd41;
	neg.f64 	%fd43, %fd32;
	fma.rn.f64 	%fd44, %fd43, %fd24, %fd42;
	mul.f64 	%fd45, %fd30, %fd44;
	mul.f64 	%fd46, %fd33, %fd40;
	fma.rn.f64 	%fd47, %fd46, %fd32, %fd45;
	xor.b32  	%r58, %r75, -2147483648;
	mov.b32 	%r59, 1127219200;
	mov.b64 	%fd48, {%r58, %r59};
	sub.f64 	%fd49, %fd48, %fd2;
	fma.rn.f64 	%fd50, %fd49, 0d3FE62E42FEFA39EF, %fd32;
	fma.rn.f64 	%fd51, %fd49, 0dBFE62E42FEFA39EF, %fd50;
	sub.f64 	%fd52, %fd51, %fd32;
	sub.f64 	%fd53, %fd47, %fd52;
	fma.rn.f64 	%fd54, %fd49, 0d3C7ABC9E3B39803F, %fd53;
	add.f64 	%fd86, %fd50, %fd54;
	bra.uni 	$L__BB0_11;
$L__BB0_10:
	fma.rn.f64 	%fd23, %fd84, 0d7FF0000000000000, 0d7FF0000000000000;
	{
	.reg .b32 %temp; 
	mov.b64 	{%temp, %r50}, %fd84;
	}
	and.b32  	%r51, %r50, 2147483647;
	setp.eq.s32 	%p5, %r51, 0;
	selp.f64 	%fd86, 0dFFF0000000000000, %fd23, %p5;
$L__BB0_11:
	neg.f64 	%fd14, %fd86;
	abs.f64 	%fd15, %fd86;
	setp.neu.f64 	%p7, %fd15, 0d7FF0000000000000;
	@%p7 bra 	$L__BB0_13;
	mov.f64 	%fd60, 0d0000000000000000;
	mul.rn.f64 	%fd88, %fd14, %fd60;
	mov.b32 	%r77, 1;
	bra.uni 	$L__BB0_16;
$L__BB0_13:
	mul.f64 	%fd55, %fd86, 0dBFE45F306DC9C883;
	cvt.rni.s32.f64 	%r76, %fd55;
	cvt.rn.f64.s32 	%fd56, %r76;
	fma.rn.f64 	%fd57, %fd56, 0dBFF921FB54442D18, %fd14;
	fma.rn.f64 	%fd58, %fd56, 0dBC91A62633145C00, %fd57;
	fma.rn.f64 	%fd88, %fd56, 0dB97B839A252049C0, %fd58;
	setp.ltu.f64 	%p8, %fd15, 0d41E0000000000000;
	@%p8 bra 	$L__BB0_15;
	{ // callseq 0, 0
	.param .b64 param0;
	st.param.f64 	[param0], %fd14;
	.param .align 16 .b8 retval0[16];
	call.uni (retval0), 
	__internal_trig_reduction_slowpathd, 
	(
	param0
	);
	ld.param.f64 	%fd88, [retval0];
	ld.param.b32 	%r76, [retval0+8];
	} // callseq 0
$L__BB0_15:
	add.s32 	%r77, %r76, 1;
$L__BB0_16:
	shl.b32 	%r62, %r77, 6;
	cvt.u64.u32 	%rd5, %r62;
	and.b64  	%rd6, %rd5, 64;
	add.s64 	%rd8, %rd7, %rd6;
	mul.rn.f64 	%fd61, %fd88, %fd88;
	and.b32  	%r63, %r77, 1;
	setp.eq.b32 	%p9, %r63, 1;
	selp.f64 	%fd62, 0dBDA8FF8320FD8164, 0d3DE5DB65F9785EBA, %p9;
	ld.global.nc.v2.f64 	{%fd63, %fd64}, [%rd8];
	fma.rn.f64 	%fd65, %fd62, %fd61, %fd63;
	fma.rn.f64 	%fd66, %fd65, %fd61, %fd64;
	ld.global.nc.v2.f64 	{%fd67, %fd68}, [%rd8+16];
	fma.rn.f64 	%fd69, %fd66, %fd61, %fd67;
	fma.rn.f64 	%fd70, %fd69, %fd61, %fd68;
	ld.global.nc.v2.f64 	{%fd71, %fd72}, [%rd8+32];
	fma.rn.f64 	%fd73, %fd70, %fd61, %fd71;
	fma.rn.f64 	%fd74, %fd73, %fd61, %fd72;
	fma.rn.f64 	%fd75, %fd74, %fd88, %fd88;
	fma.rn.f64 	%fd76, %fd74, %fd61, 0d3FF0000000000000;
	selp.f64 	%fd77, %fd76, %fd75, %p9;
	and.b32  	%r64, %r77, 2;
	setp.eq.s32 	%p10, %r64, 0;
	mov.f64 	%fd78, 0d0000000000000000;
	sub.f64 	%fd79, %fd78, %fd77;
	selp.f64 	%fd80, %fd77, %fd79, %p10;
	add.f64 	%fd89, %fd89, %fd80;
	add.s32 	%r66, %r66, 1;
	setp.ne.s32 	%p11, %r66, 0;
	add.s32 	%r65, %r65, 362437;
	mov.u32 	%r71, %r10;
	@%p11 bra 	$L__BB0_4;
$L__BB0_17:
	cvt.rn.f64.s32 	%fd81, %r32;
	div.rn.f64 	%fd82, %fd89, %fd81;
	st.global.f64 	[%rd1], %fd82;
$L__BB0_18:
	ret;

}
.func  (.param .align 16 .b8 func_retval0[16]) __internal_trig_reduction_slowpathd(
	.param .b64 __internal_trig_reduction_slowpathd_param_0
)
{
	.local .align 8 .b8 	__local_depot1[40];
	.reg .b64 	%SP;
	.reg .b64 	%SPL;
	.reg .pred 	%p<10>;
	.reg .b32 	%r<47>;
	.reg .b64 	%rd<74>;
	.reg .b64 	%fd<5>;

	mov.u64 	%SPL, __local_depot1;
	ld.param.f64 	%fd4, [__internal_trig_reduction_slowpathd_param_0];
	add.u64 	%rd1, %SPL, 0;
	{
	.reg .b32 %temp; 
	mov.b64 	{%temp, %r1}, %fd4;
	}
	shr.u32 	%r2, %r1, 20;
	and.b32  	%r3, %r2, 2047;
	setp.eq.s32 	%p1, %r3, 2047;
	mov.b32 	%r46, 0;
	@%p1 bra 	$L__BB1_9;
	add.s32 	%r20, %r3, -1024;
	mov.b64 	%rd20, %fd4;
	shl.b64 	%rd2, %rd20, 11;
	shr.u32 	%r4, %r20, 6;
	sub.s32 	%r45, 15, %r4;
	sub.s32 	%r21, 19, %r4;
	setp.lt.u32 	%p2, %r20, 128;
	selp.b32 	%r6, 18, %r21, %p2;
	setp.ge.s32 	%p3, %r45, %r6;
	mov.b64 	%rd70, 0;
	@%p3 bra 	$L__BB1_4;
	add.s32 	%r23, %r6, %r4;
	neg.s32 	%r43, %r23;
	or.b64  	%rd3, %rd2, -9223372036854775808;
	mov.b64 	%rd70, 0;
	mov.b32 	%r42, 0;
	mov.u64 	%rd25, __cudart_i2opi_d;
	mov.u32 	%r44, %r45;
$L__BB1_3:
	.pragma "nounroll";
	mul.wide.s32 	%rd22, %r42, 8;
	add.s64 	%rd23, %rd1, %rd22;
	mul.wide.s32 	%rd24, %r44, 8;
	add.s64 	%rd26, %rd25, %rd24;
	ld.global.nc.u64 	%rd27, [%rd26];
	{
	.reg .u32 %r0, %r1, %r2, %r3, %alo, %ahi, %blo, %bhi, %clo, %chi;
	mov.b64 	{%alo,%ahi}, %rd27;
	mov.b64 	{%blo,%bhi}, %rd3;
	mov.b64 	{%clo,%chi}, %rd70;
	mad.lo.cc.u32 	%r0, %alo, %blo, %clo;
	madc.hi.cc.u32 	%r1, %alo, %blo, %chi;
	madc.hi.u32 	%r2, %alo, %bhi, 0;
	mad.lo.cc.u32 	%r1, %alo, %bhi, %r1;
	madc.hi.cc.u32 	%r2, %ahi, %blo, %r2;
	madc.hi.u32 	%r3, %ahi, %bhi, 0;
	mad.lo.cc.u32 	%r1, %ahi, %blo, %r1;
	madc.lo.cc.u32 	%r2, %ahi, %bhi, %r2;
	addc.u32 	%r3, %r3, 0;
	mov.b64 	%rd28, {%r0,%r1};
	mov.b64 	%rd70, {%r2,%r3};
	}
	st.local.u64 	[%rd23], %rd28;
	add.s32 	%r44, %r44, 1;
	add.s32 	%r43, %r43, 1;
	add.s32 	%r42, %r42, 1;
	setp.ne.s32 	%p4, %r43, -15;
	mov.u32 	%r45, %r6;
	@%p4 bra 	$L__BB1_3;
$L__BB1_4:
	cvt.s64.s32 	%rd29, %r45;
	cvt.u64.u32 	%rd30, %r4;
	add.s64 	%rd31, %rd30, %rd29;
	shl.b64 	%rd32, %rd31, 3;
	add.s64 	%rd33, %rd1, %rd32;
	st.local.u64 	[%rd33+-120], %rd70;
	and.b32  	%r15, %r2, 63;
	ld.local.u64 	%rd72, [%rd1+16];
	ld.local.u64 	%rd71, [%rd1+24];
	setp.eq.s32 	%p5, %r15, 0;
	@%p5 bra 	$L__BB1_6;
	shl.b64 	%rd34, %rd71, %r15;
	shr.u64 	%rd35, %rd72, 1;
	xor.b32  	%r24, %r15, 63;
	shr.u64 	%rd36, %rd35, %r24;
	or.b64  	%rd71, %rd34, %rd36;
	ld.local.u64 	%rd37, [%rd1+8];
	shl.b64 	%rd38, %rd72, %r15;
	shr.u64 	%rd39, %rd37, 1;
	shr.u64 	%rd40, %rd39, %r24;
	or.b64  	%rd72, %rd38, %rd40;
$L__BB1_6:
	and.b32  	%r25, %r1, -2147483648;
	shr.u64 	%rd41, %rd71, 62;
	cvt.u32.u64 	%r26, %rd41;
	mov.b64 	{%r27, %r28}, %rd71;
	mov.b64 	{%r29, %r30}, %rd72;
	shf.l.wrap.b32 	%r31, %r30, %r27, 2;
	shf.l.wrap.b32 	%r32, %r27, %r28, 2;
	mov.b64 	%rd42, {%r31, %r32};
	shl.b64 	%rd43, %rd72, 2;
	shr.u64 	%rd44, %rd42, 63;
	cvt.u32.u64 	%r33, %rd44;
	add.s32 	%r34, %r33, %r26;
	setp.eq.s32 	%p6, %r25, 0;
	neg.s32 	%r35, %r34;
	selp.b32 	%r46, %r34, %r35, %p6;
	setp.gt.s64 	%p7, %rd42, -1;
	mov.b64 	%rd45, 0;
	{
	.reg .u32 %r0, %r1, %r2, %r3, %a0, %a1, %a2, %a3, %b0, %b1, %b2, %b3;
	mov.b64 	{%a0,%a1}, %rd45;
	mov.b64 	{%a2,%a3}, %rd45;
	mov.b64 	{%b0,%b1}, %rd43;
	mov.b64 	{%b2,%b3}, %rd42;
	sub.cc.u32 	%r0, %a0, %b0;
	subc.cc.u32 	%r1, %a1, %b1;
	subc.cc.u32 	%r2, %a2, %b2;
	subc.u32 	%r3, %a3, %b3;
	mov.b64 	%rd46, {%r0,%r1};
	mov.b64 	%rd47, {%r2,%r3};
	}
	xor.b32  	%r36, %r25, -2147483648;
	selp.b64 	%rd73, %rd42, %rd47, %p7;
	selp.b64 	%rd14, %rd43, %rd46, %p7;
	selp.b32 	%r17, %r25, %r36, %p7;
	clz.b64 	%r37, %rd73;
	cvt.u64.u32 	%rd15, %r37;
	setp.eq.s32 	%p8, %r37, 0;
	@%p8 bra 	$L__BB1_8;
	cvt.u32.u64 	%r38, %rd15;
	and.b32  	%r39, %r38, 63;
	shl.b64 	%rd48, %rd73, %r39;
	shr.u64 	%rd49, %rd14, 1;
	not.b32 	%r40, %r38;
	and.b32  	%r41, %r40, 63;
	shr.u64 	%rd50, %rd49, %r41;
	or.b64  	%rd73, %rd48, %rd50;
$L__BB1_8:
	mov.b64 	%rd51, -3958705157555305931;
	{
	.reg .u32 %r0, %r1, %r2, %r3, %alo, %ahi, %blo, %bhi;
	mov.b64 	{%alo,%ahi}, %rd73;
	mov.b64 	{%blo,%bhi}, %rd51;
	mul.lo.u32 	%r0, %alo, %blo;
	mul.hi.u32 	%r1, %alo, %blo;
	mad.lo.cc.u32 	%r1, %alo, %bhi, %r1;
	madc.hi.u32 	%r2, %alo, %bhi, 0;
	mad.lo.cc.u32 	%r1, %ahi, %blo, %r1;
	madc.hi.cc.u32 	%r2, %ahi, %blo, %r2;
	madc.hi.u32 	%r3, %ahi, %bhi, 0;
	mad.lo.cc.u32 	%r2, %ahi, %bhi, %r2;
	addc.u32 	%r3, %r3, 0;
	mov.b64 	%rd52, {%r0,%r1};
	mov.b64 	%rd53, {%r2,%r3};
	}
	setp.gt.s64 	%p9, %rd53, 0;
	{
	.reg .u32 %r0, %r1, %r2, %r3, %a0, %a1, %a2, %a3, %b0, %b1, %b2, %b3;
	mov.b64 	{%a0,%a1}, %rd52;
	mov.b64 	{%a2,%a3}, %rd53;
	mov.b64 	{%b0,%b1}, %rd52;
	mov.b64 	{%b2,%b3}, %rd53;
	add.cc.u32 	%r0, %a0, %b0;
	addc.cc.u32 	%r1, %a1, %b1;
	addc.cc.u32 	%r2, %a2, %b2;
	addc.u32 	%r3, %a3, %b3;
	mov.b64 	%rd54, {%r0,%r1};
	mov.b64 	%rd55, {%r2,%r3};
	}
	selp.b64 	%rd56, %rd55, %rd53, %p9;
	selp.s64 	%rd57, -1, 0, %p9;
	sub.s64 	%rd58, %rd57, %rd15;
	cvt.u64.u32 	%rd59, %r17;
	shl.b64 	%rd60, %rd59, 32;
	add.s64 	%rd61, %rd56, 1;
	shr.u64 	%rd62, %rd61, 10;
	add.s64 	%rd63, %rd62, 1;
	shr.u64 	%rd64, %rd63, 1;
	shl.b64 	%rd65, %rd58, 52;
	add.s64 	%rd66, %rd65, %rd64;
	add.s64 	%rd67, %rd66, 4602678819172646912;
	or.b64  	%rd68, %rd67, %rd60;
	mov.b64 	%fd4, %rd68;
$L__BB1_9:
	st.param.f64 	[func_retval0], %fd4;
	st.param.b32 	[func_retval0+8], %r46;
	ret;

}


// ===== COMPILED SASS (sm_100) =====

	.target	sm_100

	.elftype	@"ET_EXEC"


//--------------------- .note.nv.tkinfo           --------------------------
	.section	.note.nv.tkinfo,"",@"SHT_NOTE"
	.sectionflags	@"SHF_NOTE_NV_TKINFO"
	.tkinfo
        /*0018*/ 	.word	0x00000002
        /*0030*/ 	.string	""
        /*0030*/ 	.string	"ptxas"
        /*0030*/ 	.string	"Cuda compilation tools, release 13.0, V13.0.88"
        /*0030*/ 	.string	"Build cuda_13.0.r13.0/compiler.36424714_0"
        /*0030*/ 	.string	"-arch sm_100 -m 64 "



//--------------------- .note.nv.cuinfo           --------------------------
	.section	.note.nv.cuinfo,"",@"SHT_NOTE"
	.sectionflags	@"SHF_NOTE_NV_CUINFO"
        /*0018*/ 	.short	0x0002
        /*001a*/ 	.short	0x0064
        /*001c*/ 	.short	0x0082
	.zero		2


//--------------------- .nv.info                  --------------------------
	.section	.nv.info,"",@"SHT_CUDA_INFO"
	.align	4


	//----- nvinfo : EIATTR_REGCOUNT
	.align		4
        /*0000*/ 	.byte	0x04, 0x2f
        /*0002*/ 	.short	(.L_12 - .L_11)
	.align		4
.L_11:
        /*0004*/ 	.word	index@(_Z6mcquadPdiil)
        /*0008*/ 	.word	0x0000001c


	//----- nvinfo : EIATTR_FRAME_SIZE
	.align		4
.L_12:
        /*000c*/ 	.byte	0x04, 0x11
        /*000e*/ 	.short	(.L_14 - .L_13)
	.align		4
.L_13:
        /*0010*/ 	.word	index@($_Z6mcquadPdiil$__internal_trig_reduction_slowpathd)
        /*0014*/ 	.word	0x00000028


	//----- nvinfo : EIATTR_FRAME_SIZE
	.align		4
.L_14:
        /*0018*/ 	.byte	0x04, 0x11
        /*001a*/ 	.short	(.L_16 - .L_15)
	.align		4
.L_15:
        /*001c*/ 	.word	index@($__internal_0_$__cuda_sm20_div_rn_f64_full)
        /*0020*/ 	.word	0x00000028


	//----- nvinfo : EIATTR_FRAME_SIZE
	.align		4
.L_16:
        /*0024*/ 	.byte	0x04, 0x11
        /*0026*/ 	.short	(.L_18 - .L_17)
	.align		4
.L_17:
        /*0028*/ 	.word	index@(_Z6mcquadPdiil)
        /*002c*/ 	.word	0x00000028


	//----- nvinfo : EIATTR_MIN_STACK_SIZE
	.align		4
.L_18:
        /*0030*/ 	.byte	0x04, 0x12
        /*0032*/ 	.short	(.L_20 - .L_19)
	.align		4
.L_19:
        /*0034*/ 	.word	index@(_Z6mcquadPdiil)
        /*0038*/ 	.word	0x00000028
.L_20:


//--------------------- .nv.compat                --------------------------
	.section	.nv.compat,"",@"SHT_CUDA_COMPAT_INFO"
	.align	4
        /*0000*/ 	.byte	0x02, 0x09, 0x00, 0x00, 0x02, 0x02, 0x01, 0x00, 0x02, 0x05, 0x05, 0x00, 0x03, 0x07, 0x01, 0x01
        /*0010*/ 	.byte	0x02, 0x03, 0x00, 0x00, 0x02, 0x06, 0x01, 0x00, 0x04, 0x0b, 0x08, 0x00, 0x01, 0x00, 0x00, 0x00
        /*0020*/ 	.byte	0x00, 0x00, 0x00, 0x00


//--------------------- .nv.info._Z6mcquadPdiil   --------------------------
	.section	.nv.info._Z6mcquadPdiil,"",@"SHT_CUDA_INFO"
	.sectionflags	@""
	.align	4


	//----- nvinfo : EIATTR_CUDA_API_VERSION
	.align		4
        /*0000*/ 	.byte	0x04, 0x37
        /*0002*/ 	.short	(.L_22 - .L_21)
.L_21:
        /*0004*/ 	.word	0x00000082


	//----- nvinfo : EIATTR_KPARAM_INFO
	.align		4
.L_22:
        /*0008*/ 	.byte	0x04, 0x17
        /*000a*/ 	.short	(.L_24 - .L_23)
.L_23:
        /*000c*/ 	.word	0x00000000
        /*0010*/ 	.short	0x0003
        /*0012*/ 	.short	0x0010
        /*0014*/ 	.byte	0x00, 0xf0, 0x21, 0x00


	//----- nvinfo : EIATTR_KPARAM_INFO
	.align		4
.L_24:
        /*0018*/ 	.byte	0x04, 0x17
        /*001a*/ 	.short	(.L_26 - .L_25)
.L_25:
        /*001c*/ 	.word	0x00000000
        /*0020*/ 	.short	0x0002
        /*0022*/ 	.short	0x000c
        /*0024*/ 	.byte	0x00, 0xf0, 0x11, 0x00


	//----- nvinfo : EIATTR_KPARAM_INFO
	.align		4
.L_26:
        /*0028*/ 	.byte	0x04, 0x17
        /*002a*/ 	.short	(.L_28 - .L_27)
.L_27:
        /*002c*/ 	.word	0x00000000
        /*0030*/ 	.short	0x0001
        /*0032*/ 	.short	0x0008
        /*0034*/ 	.byte	0x00, 0xf0, 0x11, 0x00


	//----- nvinfo : EIATTR_KPARAM_INFO
	.align		4
.L_28:
        /*0038*/ 	.byte	0x04, 0x17
        /*003a*/ 	.short	(.L_30 - .L_29)
.L_29:
        /*003c*/ 	.word	0x00000000
        /*0040*/ 	.short	0x0000
        /*0042*/ 	.short	0x0000
        /*0044*/ 	.byte	0x00, 0xf5, 0x21, 0x00


	//----- nvinfo : EIATTR_SPARSE_MMA_MASK
	.align		4
.L_30:
        /*0048*/ 	.byte	0x03, 0x50
        /*004a*/ 	.short	0x0000


	//----- nvinfo : EIATTR_MAXREG_COUNT
	.align		4
        /*004c*/ 	.byte	0x03, 0x1b
        /*004e*/ 	.short	0x00ff


	//----- nvinfo : EIATTR_MERCURY_ISA_VERSION
	.align		4
        /*0050*/ 	.byte	0x03, 0x5f
        /*0052*/ 	.short	0x0101


	//----- nvinfo : EIATTR_VRC_CTA_INIT_COUNT
	.align		4
        /*0054*/ 	.byte	0x02, 0x4a
	.zero		1
	.zero		1


	//----- nvinfo : EIATTR_EXIT_INSTR_OFFSETS
	.align		4
        /*0058*/ 	.byte	0x04, 0x1c
        /*005a*/ 	.short	(.L_32 - .L_31)


	//   ....[0]....
.L_31:
        /*005c*/ 	.word	0x00000070


	//   ....[1]....
        /*0060*/ 	.word	0x00000d20


	//----- nvinfo : EIATTR_CRS_STACK_SIZE
	.align		4
.L_32:
        /*0064*/ 	.byte	0x04, 0x1e
        /*0066*/ 	.short	(.L_34 - .L_33)
.L_33:
        /*0068*/ 	.word	0x00000000


	//----- nvinfo : EIATTR_CBANK_PARAM_SIZE
	.align		4
.L_34:
        /*006c*/ 	.byte	0x03, 0x19
        /*006e*/ 	.short	0x0018


	//----- nvinfo : EIATTR_PARAM_CBANK
	.align		4
        /*0070*/ 	.byte	0x04, 0x0a
        /*0072*/ 	.short	(.L_36 - .L_35)
	.align		4
.L_35:
        /*0074*/ 	.word	index@(.nv.constant0._Z6mcquadPdiil)
        /*0078*/ 	.short	0x0380
        /*007a*/ 	.short	0x0018


	//----- nvinfo : EIATTR_SW_WAR
	.align		4
.L_36:
        /*007c*/ 	.byte	0x04, 0x36
        /*007e*/ 	.short	(.L_38 - .L_37)
.L_37:
        /*0080*/ 	.word	0x00000008
.L_38:


//--------------------- .nv.callgraph             --------------------------
	.section	.nv.callgraph,"",@"SHT_CUDA_CALLGRAPH"
	.align	4
	.sectionentsize	8
	.align		4
        /*0000*/ 	.word	0x00000000
	.align		4
        /*0004*/ 	.word	0xffffffff
	.align		4
        /*0008*/ 	.word	0x00000000
	.align		4
        /*000c*/ 	.word	0xfffffffe
	.align		4
        /*0010*/ 	.word	0x00000000
	.align		4
        /*0014*/ 	.word	0xfffffffd
	.align		4
        /*0018*/ 	.word	0x00000000
	.align		4
        /*001c*/ 	.word	0xfffffffc


//--------------------- .nv.constant4             --------------------------
	.section	.nv.constant4,"a",@progbits
	.align	8
	.align		8
.nv.constant4:
        /*0000*/ 	.dword	precalc_xorwow_matrix
	.align		8
        /*0008*/ 	.dword	precalc_xorwow_offset_matrix
	.align		8
        /*0010*/ 	.dword	mrg32k3aM1
	.align		8
        /*0018*/ 	.dword	mrg32k3aM2
	.align		8
        /*0020*/ 	.dword	mrg32k3aM1SubSeq
	.align		8
        /*0028*/ 	.dword	mrg32k3aM2SubSeq
	.align		8
        /*0030*/ 	.dword	mrg32k3aM1Seq
	.align		8
        /*0038*/ 	.dword	mrg32k3aM2Seq
	.align		8
        /*0040*/ 	.dword	__cudart_i2opi_d
	.align		8
        /*0048*/ 	.dword	__cudart_sin_cos_coeffs


//--------------------- .nv.constant3             --------------------------
	.section	.nv.constant3,"a",@progbits
	.align	8
.nv.constant3:
	.type		__cr_lgamma_table,@object
	.size		__cr_lgamma_table,(.L_8 - __cr_lgamma_table)
__cr_lgamma_table:
        /*0000*/ 	.byte	0x00, 0x00, 0x00, 0x00, 0x00, 0x00, 0x00, 0x00, 0x00, 0x00, 0x00, 0x00, 0x00, 0x00, 0x00, 0x00
        /*0010*/ 	.byte	0xef, 0x39, 0xfa, 0xfe, 0x42, 0x2e, 0xe6, 0x3f, 0x02, 0x20, 0x2a, 0xfa, 0x0b, 0xab, 0xfc, 0x3f
        /*0020*/ 	.byte	0xf9, 0x2c, 0x92, 0x7c, 0xa7, 0x6c, 0x09, 0x40, 0xc9, 0x79, 0x44, 0x3c, 0x64, 0x26, 0x13, 0x40
        /*0030*/ 	.byte	0xca, 0x01, 0xcf, 0x3a, 0x27, 0x51, 0x1a, 0x40, 0x30, 0xcc, 0x2d, 0xf3, 0xe1, 0x0c, 0x21, 0x40
        /*0040*/ 	.byte	0x0d, 0xb7, 0xfc, 0x82, 0x8e, 0x35, 0x25, 0x40
.L_8:


//--------------------- .text._Z6mcquadPdiil      --------------------------
	.section	.text._Z6mcquadPdiil,"ax",@progbits
	.align	128
        .global         _Z6mcquadPdiil
        .type           _Z6mcquadPdiil,@function
        .size           _Z6mcquadPdiil,(.L_x_19 - _Z6mcquadPdiil)
        .other          _Z6mcquadPdiil,@"STO_CUDA_ENTRY STV_DEFAULT"
_Z6mcquadPdiil:
.text._Z6mcquadPdiil:
[----:B------:R-:W0:Y:S08]  /*0000*/  LDC R1, c[0x0][0x37c] ;  /* 0x0000df00ff017b82 */ /* 0x000e300000000800 */
[----:B------:R-:W1:Y:S01]  /*0010*/  S2UR UR4, SR_CTAID.X ;  /* 0x00000000000479c3 */ /* 0x000e620000002500 */
[----:B------:R-:W1:Y:S01]  /*0020*/  LDCU UR5, c[0x0][0x38c] ;  /* 0x00007180ff0577ac */ /* 0x000e620008000800 */
[----:B0-----:R-:W-:-:S05]  /*0030*/  VIADD R1, R1, 0xffffffd8 ;  /* 0xffffffd801017836 */ /* 0x001fca0000000000 */
[----:B------:R-:W-:Y:S01]  /*0040*/  R2UR UR14, R1 ;  /* 0x00000000010e72ca */ /* 0x000fe200000e0000 */
[----:B-1----:R-:W-:-:S06]  /*0050*/  UISETP.GE.AND UP0, UPT, UR4, UR5, UPT ;  /* 0x000000050400728c */ /* 0x002fcc000bf06270 */
[----:B------:R-:W-:-:S13]  /*0060*/  PLOP3.LUT P0, PT, PT, PT, UP0, 0x80, 0x8 ;  /* 0x000000000008781c */ /* 0x000fda0003f0f008 */
[----:B------:R-:W-:Y:S05]  /*0070*/  @P0 EXIT ;  /* 0x000000000000094d */ /* 0x000fea0003800000 */
[----:B------:R-:W0:Y:S01]  /*0080*/  LDCU UR5, c[0x0][0x388] ;  /* 0x00007100ff0577ac */ /* 0x000e220008000800 */
[----:B------:R-:W1:Y:S01]  /*0090*/  LDCU.64 UR6, c[0x0][0x380] ;  /* 0x00007000ff0677ac */ /* 0x000e620008000a00 */
[----:B------:R-:W2:Y:S01]  /*00a0*/  LDCU.64 UR16, c[0x0][0x358] ;  /* 0x00006b00ff1077ac */ /* 0x000ea20008000a00 */
[----:B0-----:R-:W-:Y:S02]  /*00b0*/  UISETP.GT.AND UP0, UPT, UR5, URZ, UPT ;  /* 0x000000ff0500728c */ /* 0x001fe4000bf04270 */
[----:B-1----:R-:W-:-:S07]  /*00c0*/  UIMAD.WIDE.U32 UR6, UR4, 0x8, UR6 ;  /* 0x00000008040678a5 */ /* 0x002fce000f8e0006 */
[----:B--2---:R-:W-:Y:S05]  /*00d0*/  BRA.U UP0, `(.L_x_0) ;  /* 0x0000000100107547 */ /* 0x004fea000b800000 */
[----:B------:R-:W-:Y:S02]  /*00e0*/  IMAD.U32 R16, RZ, RZ, UR6 ;  /* 0x00000006ff107e24 */ /* 0x000fe4000f8e00ff */
[----:B------:R-:W-:-:S06]  /*00f0*/  IMAD.U32 R17, RZ, RZ, UR7 ;  /* 0x00000007ff117e24 */ /* 0x000fcc000f8e00ff */
[----:B------:R-:W5:Y:S01]  /*0100*/  LDG.E.64 R16, desc[UR16][R16.64] ;  /* 0x0000001010107981 */ /* 0x000f62000c1e1b00 */
[----:B------:R-:W-:Y:S05]  /*0110*/  BRA `(.L_x_1) ;  /* 0x0000000800a07947 */ /* 0x000fea0003800000 */
.L_x_0:
[----:B------:R-:W-:Y:S02]  /*0120*/  IMAD.U32 R16, RZ, RZ, UR6 ;  /* 0x00000006ff107e24 */ /* 0x000fe4000f8e00ff */
[----:B------:R-:W-:Y:S01]  /*0130*/  IMAD.U32 R17, RZ, RZ, UR7 ;  /* 0x00000007ff117e24 */ /* 0x000fe2000f8e00ff */
[----:B------:R-:W-:Y:S01]  /*0140*/  ULOP3.LUT UR4, UR4, 0xaad26b49, URZ, 0x3c, !UPT ;  /* 0xaad26b4904047892 */ /* 0x000fe2000f8e3cff */
[----:B------:R-:W0:Y:S04]  /*0150*/  LDCU.64 UR18, c[0x4][0x48] ;  /* 0x01000900ff1277ac */ /* 0x000e280008000a00 */
[----:B------:R-:W5:Y:S01]  /*0160*/  LDG.E.64 R16, desc[UR16][R16.64] ;  /* 0x0000001010107981 */ /* 0x000f62000c1e1b00 */
[----:B------:R-:W-:Y:S02]  /*0170*/  UIMAD UR4, UR4, 0x4182bed5, URZ ;  /* 0x4182bed5040478a4 */ /* 0x000fe4000f8e02ff */
[----:B------:R-:W-:-:S02]  /*0180*/  UIADD3 UR5, UPT, UPT, -UR5, URZ, URZ ;  /* 0x000000ff05057290 */ /* 0x000fc4000fffe1ff */
[----:B------:R-:W-:Y:S02]  /*0190*/  UIADD3 UR15, UPT, UPT, UR4, -0x26039c23, URZ ;  /* 0xd9fc63dd040f7890 */ /* 0x000fe4000fffe0ff */
[----:B------:R-:W-:Y:S02]  /*01a0*/  UIADD3 UR8, UPT, UPT, UR4, 0x583f19, URZ ;  /* 0x00583f1904087890 */ /* 0x000fe4000fffe0ff */
[----:B------:R-:W-:Y:S02]  /*01b0*/  ULOP3.LUT UR9, UR4, 0x159a55e5, URZ, 0x3c, !UPT ;  /* 0x159a55e504097892 */ /* 0x000fe4000f8e3cff */
[----:B------:R-:W-:Y:S01]  /*01c0*/  UIADD3 UR4, UPT, UPT, UR4, 0x75bcd15, URZ ;  /* 0x075bcd1504047890 */ /* 0x000fe2000fffe0ff */
[----:B------:R-:W-:Y:S01]  /*01d0*/  UMOV UR10, 0xdcd8f87c ;  /* 0xdcd8f87c000a7882 */ /* 0x000fe20000000000 */
[----:B------:R-:W-:-:S10]  /*01e0*/  UMOV UR11, 0xf8a42704 ;  /* 0xf8a42704000b7882 */ /* 0x000fd40000000000 */
.L_x_6:
[----:B------:R-:W-:-:S04]  /*01f0*/  USHF.R.U32.HI UR12, URZ, 0x2, UR4 ;  /* 0x00000002ff0c7899 */ /* 0x000fc80008011604 */
[----:B------:R-:W-:Y:S02]  /*0200*/  ULOP3.LUT UR12, UR12, UR4, URZ, 0x3c, !UPT ;  /* 0x000000040c0c7292 */ /* 0x000fe4000f8e3cff */
[----:B------:R-:W-:Y:S02]  /*0210*/  USHF.L.U32 UR4, UR8, 0x4, URZ ;  /* 0x0000000408047899 */ /* 0x000fe400080006ff */
[----:B------:R-:W-:-:S04]  /*0220*/  USHF.L.U32 UR13, UR12, 0x1, URZ ;  /* 0x000000010c0d7899 */ /* 0x000fc800080006ff */
[----:B------:R-:W-:-:S03]  /*0230*/  ULOP3.LUT UR4, UR8, UR4, UR13, 0x96, !UPT ;  /* 0x0000000408047292 */ /* 0x000fc6000f8e960d */
[----:B------:R-:W-:Y:S01]  /*0240*/  UMOV UR13, UR9 ;  /* 0x00000009000d7c82 */ /* 0x000fe20008000000 */
[----:B------:R-:W-:Y:S01]  /*0250*/  ULOP3.LUT UR4, UR4, UR12, URZ, 0x3c, !UPT ;  /* 0x0000000c04047292 */ /* 0x000fe2000f8e3cff */
[----:B------:R-:W-:Y:S01]  /*0260*/  UMOV UR9, UR11 ;  /* 0x0000000b00097c82 */ /* 0x000fe20008000000 */
[----:B------:R-:W-:Y:S02]  /*0270*/  UMOV UR11, UR10 ;  /* 0x0000000a000b7c82 */ /* 0x000fe40008000000 */
[----:B------:R-:W-:Y:S01]  /*0280*/  UIADD3 UR12, UPT, UPT, UR4, UR15, URZ ;  /* 0x0000000f040c7290 */ /* 0x000fe2000fffe0ff */
[----:B------:R-:W-:Y:S02]  /*0290*/  UMOV UR10, UR8 ;  /* 0x00000008000a7c82 */ /* 0x000fe40008000000 */
[----:B------:R-:W-:-:S03]  /*02a0*/  UMOV UR8, UR4 ;  /* 0x0000000400087c82 */ /* 0x000fc60008000000 */
[----:B------:R-:W-:-:S05]  /*02b0*/  I2FP.F32.U32 R0, UR12 ;  /* 0x0000000c00007c45 */ /* 0x000fca0008201000 */
[----:B------:R-:W-:Y:S01]  /*02c0*/  FMUL R2, R0, 2.3283064365386962891e-10 ;  /* 0x2f80000000027820 */ /* 0x000fe20000400000 */
[----:B------:R-:W-:-:S05]  /*02d0*/  IMAD.MOV.U32 R0, RZ, RZ, -0x3ff ;  /* 0xfffffc01ff007424 */ /* 0x000fca00078e00ff */
[----:B------:R-:W1:Y:S02]  /*02e0*/  F2F.F64.F32 R2, R2 ;  /* 0x0000000200027310 */ /* 0x000e640000201800 */
[----:B-1----:R-:W-:Y:S01]  /*02f0*/  ISETP.GT.AND P0, PT, R3, 0xfffff, PT ;  /* 0x000fffff0300780c */ /* 0x002fe20003f04270 */
[----:B------:R-:W-:Y:S02]  /*0300*/  IMAD.MOV.U32 R4, RZ, RZ, R2 ;  /* 0x000000ffff047224 */ /* 0x000fe400078e0002 */
[----:B------:R-:W-:-:S10]  /*0310*/  IMAD.MOV.U32 R5, RZ, RZ, R3 ;  /* 0x000000ffff057224 */ /* 0x000fd400078e0003 */
[----:B------:R-:W-:Y:S01]  /*0320*/  @!P0 DMUL R4, R4, 1.80143985094819840000e+16 ;  /* 0x4350000004048828 */ /* 0x000fe20000000000 */
[----:B------:R-:W-:-:S09]  /*0330*/  @!P0 IMAD.MOV.U32 R0, RZ, RZ, -0x435 ;  /* 0xfffffbcbff008424 */ /* 0x000fd200078e00ff */
[----:B------:R-:W-:Y:S02]  /*0340*/  @!P0 IMAD.MOV.U32 R3, RZ, RZ, R5 ;  /* 0x000000ffff038224 */ /* 0x000fe400078e0005 */
[----:B------:R-:W-:Y:S02]  /*0350*/  @!P0 IMAD.MOV.U32 R2, RZ, RZ, R4 ;  /* 0x000000ffff028224 */ /* 0x000fe400078e0004 */
[----:B------:R-:W-:-:S05]  /*0360*/  VIADD R6, R3, 0xffffffff ;  /* 0xffffffff03067836 */ /* 0x000fca0000000000 */
[----:B------:R-:W-:-:S13]  /*0370*/  ISETP.GT.U32.AND P1, PT, R6, 0x7feffffe, PT ;  /* 0x7feffffe0600780c */ /* 0x000fda0003f24070 */
[----:B------:R-:W-:Y:S05]  /*0380*/  @P1 BRA `(.L_x_2) ;  /* 0x0000000400041947 */ /* 0x000fea0003800000 */
[----:B------:R-:W-:Y:S01]  /*0390*/  LOP3.LUT R4, R3, 0xfffff, RZ, 0xc0, !PT ;  /* 0x000fffff03047812 */ /* 0x000fe200078ec0ff */
[----:B------:R-:W-:Y:S01]  /*03a0*/  IMAD.MOV.U32 R6, RZ, RZ, RZ ;  /* 0x000000ffff067224 */ /* 0x000fe200078e00ff */
[----:B------:R-:W-:Y:S01]  /*03b0*/  UMOV UR20, 0x3ae80f1e ;  /* 0x3ae80f1e00147882 */ /* 0x000fe20000000000 */
[----:B------:R-:W-:Y:S01]  /*03c0*/  IMAD.MOV.U32 R14, RZ, RZ, -0x748574fc ;  /* 0x8b7a8b04ff0e7424 */ /* 0x000fe200078e00ff */
[----:B------:R-:W-:Y:S01]  /*03d0*/  LOP3.LUT R5, R4, 0x3ff00000, RZ, 0xfc, !PT ;  /* 0x3ff0000004057812 */ /* 0x000fe200078efcff */
[----:B------:R-:W-:Y:S01]  /*03e0*/  IMAD.MOV.U32 R4, RZ, RZ, R2 ;  /* 0x000000ffff047224 */ /* 0x000fe200078e0002 */
[----:B------:R-:W-:Y:S01]  /*03f0*/  UMOV UR21, 0x3eb1380b ;  /* 0x3eb1380b00157882 */ /* 0x000fe20000000000 */
[----:B------:R-:W-:Y:S01]  /*0400*/  IMAD.MOV.U32 R15, RZ, RZ, 0x3ed0ee25 ;  /* 0x3ed0ee25ff0f7424 */ /* 0x000fe200078e00ff */
[----:B------:R-:W-:Y:S01]  /*0410*/  ISETP.GE.U32.AND P0, PT, R5, 0x3ff6a09f, PT ;  /* 0x3ff6a09f0500780c */ /* 0x000fe20003f06070 */
[----:B------:R-:W-:Y:S01]  /*0420*/  IMAD.MOV.U32 R19, RZ, RZ, 0x43300000 ;  /* 0x43300000ff137424 */ /* 0x000fe200078e00ff */
[----:B------:R-:W-:Y:S01]  /*0430*/  LEA.HI R0, R3, R0, RZ, 0xc ;  /* 0x0000000003007211 */ /* 0x000fe200078f60ff */
[----:B------:R-:W-:Y:S01]  /*0440*/  UMOV UR22, 0x80000000 ;  /* 0x8000000000167882 */ /* 0x000fe20000000000 */
[----:B------:R-:W-:-:S09]  /*0450*/  UMOV UR23, 0x43300000 ;  /* 0x4330000000177882 */ /* 0x000fd20000000000 */
[----:B------:R-:W-:Y:S02]  /*0460*/  @P0 VIADD R7, R5, 0xfff00000 ;  /* 0xfff0000005070836 */ /* 0x000fe40000000000 */
[----:B------:R-:W-:Y:S02]  /*0470*/  @P0 VIADD R0, R0, 0x1 ;  /* 0x0000000100000836 */ /* 0x000fe40000000000 */
[----:B------:R-:W-:-:S03]  /*0480*/  @P0 IMAD.MOV.U32 R5, RZ, RZ, R7 ;  /* 0x000000ffff050224 */ /* 0x000fc600078e0007 */
[----:B------:R-:W-:-:S03]  /*0490*/  LOP3.LUT R18, R0, 0x80000000, RZ, 0x3c, !PT ;  /* 0x8000000000127812 */ /* 0x000fc600078e3cff */
[C---:B------:R-:W-:Y:S02]  /*04a0*/  DADD R12, R4.reuse, 1 ;  /* 0x3ff00000040c7429 */ /* 0x040fe40000000000 */
[----:B------:R-:W-:-:S04]  /*04b0*/  DADD R4, R4, -1 ;  /* 0xbff0000004047429 */ /* 0x000fc80000000000 */
[----:B------:R-:W1:Y:S02]  /*04c0*/  MUFU.RCP64H R7, R13 ;  /* 0x0000000d00077308 */ /* 0x000e640000001800 */
[----:B-1----:R-:W-:-:S08]  /*04d0*/  DFMA R8, -R12, R6, 1 ;  /* 0x3ff000000c08742b */ /* 0x002fd00000000106 */
[----:B------:R-:W-:-:S08]  /*04e0*/  DFMA R8, R8, R8, R8 ;  /* 0x000000080808722b */ /* 0x000fd00000000008 */
[----:B------:R-:W-:-:S08]  /*04f0*/  DFMA R6, R6, R8, R6 ;  /* 0x000000080606722b */ /* 0x000fd00000000006 */
[----:B------:R-:W-:-:S08]  /*0500*/  DMUL R8, R4, R6 ;  /* 0x0000000604087228 */ /* 0x000fd00000000000 */
[----:B------:R-:W-:-:S08]  /*0510*/  DFMA R8, R4, R6, R8 ;  /* 0x000000060408722b */ /* 0x000fd00000000008 */
[----:B------:R-:W-:Y:S02]  /*0520*/  DMUL R10, R8, R8 ;  /* 0x00000008080a7228 */ /* 0x000fe40000000000 */
[----:B------:R-:W-:-:S06]  /*0530*/  DADD R2, R4, -R8 ;  /* 0x0000000004027229 */ /* 0x000fcc0000000808 */
[----:B------:R-:W-:Y:S01]  /*0540*/  DFMA R12, R10, UR20, R14 ;  /* 0x000000140a0c7c2b */ /* 0x000fe2000800000e */
[----:B------:R-:W-:Y:S01]  /*0550*/  UMOV UR20, 0x9f02676f ;  /* 0x9f02676f00147882 */ /* 0x000fe20000000000 */
[----:B------:R-:W-:Y:S01]  /*0560*/  UMOV UR21, 0x3ef3b266 ;  /* 0x3ef3b26600157882 */ /* 0x000fe20000000000 */
[----:B------:R-:W-:Y:S02]  /*0570*/  DADD R14, R2, R2 ;  /* 0x00000000020e7229 */ /* 0x000fe40000000002 */
[----:B------:R-:W-:Y:S01]  /*0580*/  DADD R2, R18, -UR22 ;  /* 0x8000001612027e29 */ /* 0x000fe20008000000 */
[----:B------:R-:W-:Y:S01]  /*0590*/  UMOV UR22, 0xfefa39ef ;  /* 0xfefa39ef00167882 */ /* 0x000fe20000000000 */
[----:B------:R-:W-:Y:S01]  /*05a0*/  UMOV UR23, 0x3fe62e42 ;  /* 0x3fe62e4200177882 */ /* 0x000fe20000000000 */
[----:B------:R-:W-:Y:S01]  /*05b0*/  DFMA R12, R10, R12, UR20 ;  /* 0x000000140a0c7e2b */ /* 0x000fe2000800000c */
[----:B------:R-:W-:Y:S01]  /*05c0*/  UMOV UR20, 0xa9ab0956 ;  /* 0xa9ab095600147882 */ /* 0x000fe20000000000 */
[----:B------:R-:W-:Y:S01]  /*05d0*/  UMOV UR21, 0x3f1745cb ;  /* 0x3f1745cb00157882 */ /* 0x000fe20000000000 */
[----:B------:R-:W-:-:S02]  /*05e0*/  DFMA R14, R4, -R8, R14 ;  /* 0x80000008040e722b */ /* 0x000fc4000000000e */
[----:B------:R-:W-:-:S03]  /*05f0*/  DFMA R4, R2, UR22, R8 ;  /* 0x0000001602047c2b */ /* 0x000fc60008000008 */
[----:B------:R-:W-:Y:S01]  /*0600*/  DFMA R12, R10, R12, UR20 ;  /* 0x000000140a0c7e2b */ /* 0x000fe2000800000c */
[----:B------:R-:W-:Y:S01]  /*0610*/  UMOV UR20, 0x2d1b5154 ;  /* 0x2d1b515400147882 */ /* 0x000fe20000000000 */
[----:B------:R-:W-:Y:S01]  /*0620*/  UMOV UR21, 0x3f3c71c7 ;  /* 0x3f3c71c700157882 */ /* 0x000fe20000000000 */
[----:B------:R-:W-:-:S05]  /*0630*/  DMUL R14, R6, R14 ;  /* 0x0000000e060e7228 */ /* 0x000fca0000000000 */
[----:B------:R-:W-:Y:S01]  /*0640*/  DFMA R12, R10, R12, UR20 ;  /* 0x000000140a0c7e2b */ /* 0x000fe2000800000c */
[----:B------:R-:W-:Y:S01]  /*0650*/  UMOV UR20, 0x923be72d ;  /* 0x923be72d00147882 */ /* 0x000fe20000000000 */
[----:B------:R-:W-:-:S06]  /*0660*/  UMOV UR21, 0x3f624924 ;  /* 0x3f62492400157882 */ /* 0x000fcc0000000000 */
        /* <DEDUP_REMOVED lines=8> */
[----:B------:R-:W-:Y:S02]  /*06f0*/  UMOV UR21, 0x3fe62e42 ;  /* 0x3fe62e4200157882 */ /* 0x000fe40000000000 */
[----:B------:R-:W-:Y:S01]  /*0700*/  DFMA R18, R2, -UR20, R4 ;  /* 0x8000001402127c2b */ /* 0x000fe20008000004 */
[----:B------:R-:W-:Y:S01]  /*0710*/  UMOV UR20, 0x3b39803f ;  /* 0x3b39803f00147882 */ /* 0x000fe20000000000 */
[----:B------:R-:W-:Y:S02]  /*0720*/  UMOV UR21, 0x3c7abc9e ;  /* 0x3c7abc9e00157882 */ /* 0x000fe40000000000 */
[----:B------:R-:W-:-:S04]  /*0730*/  DMUL R12, R10, R12 ;  /* 0x0000000c0a0c7228 */ /* 0x000fc80000000000 */
[----:B------:R-:W-:-:S04]  /*0740*/  DADD R18, -R8, R18 ;  /* 0x0000000008127229 */ /* 0x000fc80000000112 */
[----:B------:R-:W-:-:S08]  /*0750*/  DFMA R12, R8, R12, R14 ;  /* 0x0000000c080c722b */ /* 0x000fd0000000000e */
[----:B------:R-:W-:-:S08]  /*0760*/  DADD R12, R12, -R18 ;  /* 0x000000000c0c7229 */ /* 0x000fd00000000812 */
[----:B------:R-:W-:-:S08]  /*0770*/  DFMA R12, R2, UR20, R12 ;  /* 0x00000014020c7c2b */ /* 0x000fd0000800000c */
[----:B------:R-:W-:Y:S01]  /*0780*/  DADD R4, R4, R12 ;  /* 0x0000000004047229 */ /* 0x000fe2000000000c */
[----:B------:R-:W-:Y:S10]  /*0790*/  BRA `(.L_x_3) ;  /* 0x0000000000187947 */ /* 0x000ff40003800000 */
.L_x_2:
[----:B------:R-:W-:Y:S01]  /*07a0*/  IMAD.MOV.U32 R2, RZ, RZ, 0x0 ;  /* 0x00000000ff027424 */ /* 0x000fe200078e00ff */
[----:B------:R-:W-:Y:S01]  /*07b0*/  LOP3.LUT P0, RZ, R5, 0x7fffffff, RZ, 0xc0, !PT ;  /* 0x7fffffff05ff7812 */ /* 0x000fe2000780c0ff */
[----:B------:R-:W-:-:S06]  /*07c0*/  IMAD.MOV.U32 R3, RZ, RZ, 0x7ff00000 ;  /* 0x7ff00000ff037424 */ /* 0x000fcc00078e00ff */
[----:B------:R-:W-:-:S10]  /*07d0*/  DFMA R2, R4, R2, +INF ;  /* 0x7ff000000402742b */ /* 0x000fd40000000002 */
[----:B------:R-:W-:Y:S02]  /*07e0*/  FSEL R4, R2, RZ, P0 ;  /* 0x000000ff02047208 */ /* 0x000fe40000000000 */
[----:B------:R-:W-:-:S07]  /*07f0*/  FSEL R5, R3, -QNAN , P0 ;  /* 0xfff0000003057808 */ /* 0x000fce0000000000 */
.L_x_3:
[----:B------:R-:W-:-:S14]  /*0800*/  DSETP.NEU.AND P0, PT, |R4|, +INF , PT ;  /* 0x7ff000000400742a */ /* 0x000fdc0003f0d200 */
[----:B------:R-:W-:Y:S01]  /*0810*/  @!P0 DMUL R2, RZ, -R4 ;  /* 0x80000004ff028228 */ /* 0x000fe20000000000 */
[----:B------:R-:W-:Y:S01]  /*0820*/  @!P0 IMAD.MOV.U32 R0, RZ, RZ, 0x1 ;  /* 0x00000001ff008424 */ /* 0x000fe200078e00ff */
[----:B------:R-:W-:Y:S09]  /*0830*/  @!P0 BRA `(.L_x_4) ;  /* 0x0000000000508947 */ /* 0x000ff20003800000 */
[----:B------:R-:W-:Y:S01]  /*0840*/  UMOV UR20, 0x6dc9c883 ;  /* 0x6dc9c88300147882 */ /* 0x000fe20000000000 */
[----:B------:R-:W-:Y:S01]  /*0850*/  UMOV UR21, 0x3fe45f30 ;  /* 0x3fe45f3000157882 */ /* 0x000fe20000000000 */
[C---:B------:R-:W-:Y:S02]  /*0860*/  DSETP.GE.AND P0, PT, |R4|.reuse, 2.14748364800000000000e+09, PT ;  /* 0x41e000000400742a */ /* 0x040fe40003f06200 */
[----:B------:R-:W-:Y:S01]  /*0870*/  DMUL R6, R4, -UR20 ;  /* 0x8000001404067c28 */ /* 0x000fe20008000000 */
[----:B------:R-:W-:Y:S01]  /*0880*/  UMOV UR20, 0x54442d18 ;  /* 0x54442d1800147882 */ /* 0x000fe20000000000 */
[----:B------:R-:W-:-:S04]  /*0890*/  UMOV UR21, 0x3ff921fb ;  /* 0x3ff921fb00157882 */ /* 0x000fc80000000000 */
[----:B------:R-:W1:Y:S08]  /*08a0*/  F2I.F64 R0, R6 ;  /* 0x0000000600007311 */ /* 0x000e700000301100 */
[----:B-1----:R-:W1:Y:S02]  /*08b0*/  I2F.F64 R2, R0 ;  /* 0x0000000000027312 */ /* 0x002e640000201c00 */
[----:B-1----:R-:W-:Y:S01]  /*08c0*/  DFMA R8, R2, -UR20, -R4 ;  /* 0x8000001402087c2b */ /* 0x002fe20008000804 */
[----:B------:R-:W-:Y:S01]  /*08d0*/  UMOV UR20, 0x33145c00 ;  /* 0x33145c0000147882 */ /* 0x000fe20000000000 */
[----:B------:R-:W-:-:S06]  /*08e0*/  UMOV UR21, 0x3c91a626 ;  /* 0x3c91a62600157882 */ /* 0x000fcc0000000000 */
[----:B------:R-:W-:Y:S01]  /*08f0*/  DFMA R8, R2, -UR20, R8 ;  /* 0x8000001402087c2b */ /* 0x000fe20008000008 */
[----:B------:R-:W-:Y:S01]  /*0900*/  UMOV UR20, 0x252049c0 ;  /* 0x252049c000147882 */ /* 0x000fe20000000000 */
[----:B------:R-:W-:-:S06]  /*0910*/  UMOV UR21, 0x397b839a ;  /* 0x397b839a00157882 */ /* 0x000fcc0000000000 */
[----:B------:R-:W-:Y:S01]  /*0920*/  DFMA R2, R2, -UR20, R8 ;  /* 0x8000001402027c2b */ /* 0x000fe20008000008 */
[----:B------:R-:W-:Y:S10]  /*0930*/  @!P0 BRA `(.L_x_5) ;  /* 0x00000000000c8947 */ /* 0x000ff40003800000 */
[----:B------:R-:W-:Y:S01]  /*0940*/  DADD R18, -RZ, -R4 ;  /* 0x00000000ff127229 */ /* 0x000fe20000000904 */
[----:B------:R-:W-:-:S10]  /*0950*/  MOV R10, 0x970 ;  /* 0x00000970000a7802 */ /* 0x000fd40000000f00 */
[----:B0----5:R-:W-:Y:S05]  /*0960*/  CALL.REL.NOINC `($_Z6mcquadPdiil$__internal_trig_reduction_slowpathd) ;  /* 0x0000000800647944 */ /* 0x021fea0003c00000 */
.L_x_5:
[----:B------:R-:W-:-:S07]  /*0970*/  VIADD R0, R0, 0x1 ;  /* 0x0000000100007836 */ /* 0x000fce0000000000 */
.L_x_4:
[----:B------:R-:W-:-:S05]  /*0980*/  IMAD.SHL.U32 R4, R0, 0x40, RZ ;  /* 0x0000004000047824 */ /* 0x000fca00078e00ff */
[----:B------:R-:W-:-:S04]  /*0990*/  LOP3.LUT R4, R4, 0x40, RZ, 0xc0, !PT ;  /* 0x0000004004047812 */ /* 0x000fc800078ec0ff */
[----:B0-----:R-:W-:-:S05]  /*09a0*/  IADD3 R20, P0, PT, R4, UR18, RZ ;  /* 0x0000001204147c10 */ /* 0x001fca000ff1e0ff */
[----:B------:R-:W-:-:S05]  /*09b0*/  IMAD.X R21, RZ, RZ, UR19, P0 ;  /* 0x00000013ff157e24 */ /* 0x000fca00080e06ff */
[----:B------:R-:W2:Y:S04]  /*09c0*/  LDG.E.128.CONSTANT R12, desc[UR16][R20.64] ;  /* 0x00000010140c7981 */ /* 0x000ea8000c1e9d00 */
[----:B------:R-:W3:Y:S04]  /*09d0*/  LDG.E.128.CONSTANT R8, desc[UR16][R20.64+0x10] ;  /* 0x0000101014087981 */ /* 0x000ee8000c1e9d00 */
[----:B------:R-:W4:Y:S01]  /*09e0*/  LDG.E.128.CONSTANT R4, desc[UR16][R20.64+0x20] ;  /* 0x0000201014047981 */ /* 0x000f22000c1e9d00 */
[----:B------:R-:W-:Y:S01]  /*09f0*/  LOP3.LUT R18, R0, 0x1, RZ, 0xc0, !PT ;  /* 0x0000000100127812 */ /* 0x000fe200078ec0ff */
[----:B------:R-:W-:Y:S01]  /*0a00*/  IMAD.MOV.U32 R22, RZ, RZ, 0x20fd8164 ;  /* 0x20fd8164ff167424 */ /* 0x000fe200078e00ff */
[----:B------:R-:W-:Y:S01]  /*0a10*/  UIADD3 UR5, UPT, UPT, UR5, 0x1, URZ ;  /* 0x0000000105057890 */ /* 0x000fe2000fffe0ff */
[----:B------:R-:W-:Y:S01]  /*0a20*/  IMAD.MOV.U32 R23, RZ, RZ, 0x3da8ff83 ;  /* 0x3da8ff83ff177424 */ /* 0x000fe200078e00ff */
[----:B------:R-:W-:Y:S01]  /*0a30*/  ISETP.NE.U32.AND P0, PT, R18, 0x1, PT ;  /* 0x000000011200780c */ /* 0x000fe20003f05070 */
[----:B------:R-:W-:Y:S01]  /*0a40*/  DMUL R18, R2, R2 ;  /* 0x0000000202127228 */ /* 0x000fe20000000000 */
[----:B------:R-:W-:-:S02]  /*0a50*/  UISETP.NE.AND UP0, UPT, UR5, URZ, UPT ;  /* 0x000000ff0500728c */ /* 0x000fc4000bf05270 */
[----:B------:R-:W-:Y:S01]  /*0a60*/  FSEL R22, R22, -8.06006814911005101289e+34, !P0 ;  /* 0xf9785eba16167808 */ /* 0x000fe20004000000 */
[----:B------:R-:W-:Y:S01]  /*0a70*/  UIADD3 UR15, UPT, UPT, UR15, 0x587c5, URZ ;  /* 0x000587c50f0f7890 */ /* 0x000fe2000fffe0ff */
[----:B------:R-:W-:Y:S01]  /*0a80*/  FSEL R23, -R23, 0.11223486810922622681, !P0 ;  /* 0x3de5db6517177808 */ /* 0x000fe20004000100 */
[----:B------:R-:W-:-:S05]  /*0a90*/  UMOV UR4, UR13 ;  /* 0x0000000d00047c82 */ /* 0x000fca0008000000 */
[----:B--2---:R-:W-:-:S08]  /*0aa0*/  DFMA R12, R18, R22, R12 ;  /* 0x00000016120c722b */ /* 0x004fd0000000000c */
[----:B------:R-:W-:-:S08]  /*0ab0*/  DFMA R12, R18, R12, R14 ;  /* 0x0000000c120c722b */ /* 0x000fd0000000000e */
[----:B---3--:R-:W-:-:S08]  /*0ac0*/  DFMA R8, R18, R12, R8 ;  /* 0x0000000c1208722b */ /* 0x008fd00000000008 */
[----:B------:R-:W-:-:S08]  /*0ad0*/  DFMA R8, R18, R8, R10 ;  /* 0x000000081208722b */ /* 0x000fd0000000000a */
[----:B----4-:R-:W-:-:S08]  /*0ae0*/  DFMA R4, R18, R8, R4 ;  /* 0x000000081204722b */ /* 0x010fd00000000004 */
[----:B------:R-:W-:-:S08]  /*0af0*/  DFMA R4, R18, R4, R6 ;  /* 0x000000041204722b */ /* 0x000fd00000000006 */
[----:B------:R-:W-:Y:S02]  /*0b00*/  DFMA R2, R4, R2, R2 ;  /* 0x000000020402722b */ /* 0x000fe40000000002 */
[----:B------:R-:W-:-:S10]  /*0b10*/  DFMA R4, R18, R4, 1 ;  /* 0x3ff000001204742b */ /* 0x000fd40000000004 */
[----:B------:R-:W-:Y:S02]  /*0b20*/  FSEL R4, R4, R2, !P0 ;  /* 0x0000000204047208 */ /* 0x000fe40004000000 */
[----:B------:R-:W-:Y:S02]  /*0b30*/  FSEL R5, R5, R3, !P0 ;  /* 0x0000000305057208 */ /* 0x000fe40004000000 */
[----:B------:R-:W-:-:S04]  /*0b40*/  LOP3.LUT P0, RZ, R0, 0x2, RZ, 0xc0, !PT ;  /* 0x0000000200ff7812 */ /* 0x000fc8000780c0ff */
[----:B------:R-:W-:-:S10]  /*0b50*/  DADD R2, RZ, -R4 ;  /* 0x00000000ff027229 */ /* 0x000fd40000000804 */
[----:B------:R-:W-:Y:S02]  /*0b60*/  FSEL R2, R4, R2, !P0 ;  /* 0x0000000204027208 */ /* 0x000fe40004000000 */
[----:B------:R-:W-:-:S06]  /*0b70*/  FSEL R3, R5, R3, !P0 ;  /* 0x0000000305037208 */ /* 0x000fcc0004000000 */
[----:B-----5:R-:W-:Y:S01]  /*0b80*/  DADD R16, R16, R2 ;  /* 0x0000000010107229 */ /* 0x020fe20000000002 */
[----:B------:R-:W-:Y:S10]  /*0b90*/  BRA.U UP0, `(.L_x_6) ;  /* 0xfffffff500947547 */ /* 0x000ff4000b83ffff */
.L_x_1:
[----:B------:R-:W0:Y:S01]  /*0ba0*/  LDCU UR4, c[0x0][0x388] ;  /* 0x00007100ff0477ac */ /* 0x000e220008000800 */
[----:B------:R-:W-:Y:S01]  /*0bb0*/  IMAD.MOV.U32 R2, RZ, RZ, 0x1 ;  /* 0x00000001ff027424 */ /* 0x000fe200078e00ff */
[----:B-----5:R-:W-:Y:S01]  /*0bc0*/  FSETP.GEU.AND P1, PT, |R17|, 6.5827683646048100446e-37, PT ;  /* 0x036000001100780b */ /* 0x020fe20003f2e200 */
[----:B0-----:R-:W0:Y:S08]  /*0bd0*/  I2F.F64 R4, UR4 ;  /* 0x0000000400047d12 */ /* 0x001e300008201c00 */
[----:B0-----:R-:W0:Y:S02]  /*0be0*/  MUFU.RCP64H R3, R5 ;  /* 0x0000000500037308 */ /* 0x001e240000001800 */
[----:B0-----:R-:W-:-:S08]  /*0bf0*/  DFMA R6, -R4, R2, 1 ;  /* 0x3ff000000406742b */ /* 0x001fd00000000102 */
[----:B------:R-:W-:-:S08]  /*0c00*/  DFMA R6, R6, R6, R6 ;  /* 0x000000060606722b */ /* 0x000fd00000000006 */
[----:B------:R-:W-:-:S08]  /*0c10*/  DFMA R6, R2, R6, R2 ;  /* 0x000000060206722b */ /* 0x000fd00000000002 */
[----:B------:R-:W-:-:S08]  /*0c20*/  DFMA R2, -R4, R6, 1 ;  /* 0x3ff000000402742b */ /* 0x000fd00000000106 */
[----:B------:R-:W-:-:S08]  /*0c30*/  DFMA R2, R6, R2, R6 ;  /* 0x000000020602722b */ /* 0x000fd00000000006 */
[----:B------:R-:W-:-:S08]  /*0c40*/  DMUL R6, R2, R16 ;  /* 0x0000001002067228 */ /* 0x000fd00000000000 */
[----:B------:R-:W-:-:S08]  /*0c50*/  DFMA R8, -R4, R6, R16 ;  /* 0x000000060408722b */ /* 0x000fd00000000110 */
[----:B------:R-:W-:-:S10]  /*0c60*/  DFMA R2, R2, R8, R6 ;  /* 0x000000080202722b */ /* 0x000fd40000000006 */
[----:B------:R-:W-:-:S05]  /*0c70*/  FFMA R0, RZ, R5, R3 ;  /* 0x00000005ff007223 */ /* 0x000fca0000000003 */
[----:B------:R-:W-:-:S13]  /*0c80*/  FSETP.GT.AND P0, PT, |R0|, 1.469367938527859385e-39, PT ;  /* 0x001000000000780b */ /* 0x000fda0003f04200 */
[----:B------:R-:W-:Y:S05]  /*0c90*/  @P0 BRA P1, `(.L_x_7) ;  /* 0x0000000000140947 */ /* 0x000fea0000800000 */
[----:B------:R-:W-:Y:S01]  /*0ca0*/  IMAD.MOV.U32 R13, RZ, RZ, R17 ;  /* 0x000000ffff0d7224 */ /* 0x000fe200078e0011 */
[----:B------:R-:W-:-:S07]  /*0cb0*/  MOV R0, 0xcd0 ;  /* 0x00000cd000007802 */ /* 0x000fce0000000f00 */
[----:B------:R-:W-:Y:S05]  /*0cc0*/  CALL.REL.NOINC `($__internal_0_$__cuda_sm20_div_rn_f64_full) ;  /* 0x0000000000187944 */ /* 0x000fea0003c00000 */
[----:B------:R-:W-:Y:S02]  /*0cd0*/  IMAD.MOV.U32 R2, RZ, RZ, R12 ;  /* 0x000000ffff027224 */ /* 0x000fe400078e000c */
[----:B------:R-:W-:-:S07]  /*0ce0*/  IMAD.MOV.U32 R3, RZ, RZ, R13 ;  /* 0x000000ffff037224 */ /* 0x000fce00078e000d */
.L_x_7:
[----:B------:R-:W-:Y:S02]  /*0cf0*/  IMAD.U32 R4, RZ, RZ, UR6 ;  /* 0x00000006ff047e24 */ /* 0x000fe4000f8e00ff */
[----:B------:R-:W-:-:S05]  /*0d00*/  IMAD.U32 R5, RZ, RZ, UR7 ;  /* 0x00000007ff057e24 */ /* 0x000fca000f8e00ff */
[----:B------:R-:W-:Y:S01]  /*0d10*/  STG.E.64 desc[UR16][R4.64], R2 ;  /* 0x0000000204007986 */ /* 0x000fe2000c101b10 */
[----:B------:R-:W-:Y:S05]  /*0d20*/  EXIT ;  /* 0x000000000000794d */ /* 0x000fea0003800000 */
        .weak           $__internal_0_$__cuda_sm20_div_rn_f64_full
        .type           $__internal_0_$__cuda_sm20_div_rn_f64_full,@function
        .size           $__internal_0_$__cuda_sm20_div_rn_f64_full,($_Z6mcquadPdiil$__internal_trig_reduction_slowpathd - $__internal_0_$__cuda_sm20_div_rn_f64_full)
$__internal_0_$__cuda_sm20_div_rn_f64_full:
[C---:B------:R-:W-:Y:S01]  /*0d30*/  FSETP.GEU.AND P0, PT, |R5|.reuse, 1.469367938527859385e-39, PT ;  /* 0x001000000500780b */ /* 0x040fe20003f0e200 */
[----:B------:R-:W-:Y:S01]  /*0d40*/  IMAD.MOV.U32 R6, RZ, RZ, 0x1 ;  /* 0x00000001ff067424 */ /* 0x000fe200078e00ff */
[C---:B------:R-:W-:Y:S02]  /*0d50*/  LOP3.LUT R2, R5.reuse, 0x800fffff, RZ, 0xc0, !PT ;  /* 0x800fffff05027812 */ /* 0x040fe400078ec0ff */
[----:B------:R-:W-:Y:S02]  /*0d60*/  LOP3.LUT R17, R5, 0x7ff00000, RZ, 0xc0, !PT ;  /* 0x7ff0000005117812 */ /* 0x000fe400078ec0ff */
[----:B------:R-:W-:Y:S01]  /*0d70*/  LOP3.LUT R3, R2, 0x3ff00000, RZ, 0xfc, !PT ;  /* 0x3ff0000002037812 */ /* 0x000fe200078efcff */
[----:B------:R-:W-:-:S06]  /*0d80*/  IMAD.MOV.U32 R2, RZ, RZ, R4 ;  /* 0x000000ffff027224 */ /* 0x000fcc00078e0004 */
[----:B------:R-:W-:-:S06]  /*0d90*/  @!P0 DMUL R2, R4, 8.98846567431157953865e+307 ;  /* 0x7fe0000004028828 */ /* 0x000fcc0000000000 */
[----:B------:R-:W0:Y:S02]  /*0da0*/  MUFU.RCP64H R7, R3 ;  /* 0x0000000300077308 */ /* 0x000e240000001800 */
[----:B0-----:R-:W-:-:S08]  /*0db0*/  DFMA R8, R6, -R2, 1 ;  /* 0x3ff000000608742b */ /* 0x001fd00000000802 */
[----:B------:R-:W-:-:S08]  /*0dc0*/  DFMA R8, R8, R8, R8 ;  /* 0x000000080808722b */ /* 0x000fd00000000008 */
[----:B------:R-:W-:Y:S01]  /*0dd0*/  DFMA R10, R6, R8, R6 ;  /* 0x00000008060a722b */ /* 0x000fe20000000006 */
[----:B------:R-:W-:Y:S02]  /*0de0*/  IMAD.MOV.U32 R7, RZ, RZ, R13 ;  /* 0x000000ffff077224 */ /* 0x000fe400078e000d */
[----:B------:R-:W-:Y:S02]  /*0df0*/  IMAD.MOV.U32 R13, RZ, RZ, 0x1ca00000 ;  /* 0x1ca00000ff0d7424 */ /* 0x000fe400078e00ff */
[----:B------:R-:W-:Y:S01]  /*0e00*/  IMAD.MOV.U32 R6, RZ, RZ, R16 ;  /* 0x000000ffff067224 */ /* 0x000fe200078e0010 */
[----:B------:R-:W-:Y:S02]  /*0e10*/  LOP3.LUT R12, R7, 0x7ff00000, RZ, 0xc0, !PT ;  /* 0x7ff00000070c7812 */ /* 0x000fe400078ec0ff */
[----:B------:R-:W-:Y:S01]  /*0e20*/  DFMA R14, R10, -R2, 1 ;  /* 0x3ff000000a0e742b */ /* 0x000fe20000000802 */
[----:B------:R-:W-:Y:S01]  /*0e30*/  IMAD.MOV.U32 R8, RZ, RZ, R6 ;  /* 0x000000ffff087224 */ /* 0x000fe200078e0006 */
[----:B------:R-:W-:Y:S01]  /*0e40*/  ISETP.GE.U32.AND P1, PT, R12, R17, PT ;  /* 0x000000110c00720c */ /* 0x000fe20003f26070 */
[----:B------:R-:W-:-:S03]  /*0e50*/  IMAD.MOV.U32 R19, RZ, RZ, R12 ;  /* 0x000000ffff137224 */ /* 0x000fc600078e000c */
[----:B------:R-:W-:Y:S02]  /*0e60*/  SEL R9, R13, 0x63400000, !P1 ;  /* 0x634000000d097807 */ /* 0x000fe40004800000 */
[----:B------:R-:W-:Y:S01]  /*0e70*/  DFMA R10, R10, R14, R10 ;  /* 0x0000000e0a0a722b */ /* 0x000fe2000000000a */
[----:B------:R-:W-:Y:S02]  /*0e80*/  FSETP.GEU.AND P1, PT, |R7|, 1.469367938527859385e-39, PT ;  /* 0x001000000700780b */ /* 0x000fe40003f2e200 */
[----:B------:R-:W-:-:S11]  /*0e90*/  LOP3.LUT R9, R9, 0x800fffff, R7, 0xf8, !PT ;  /* 0x800fffff09097812 */ /* 0x000fd600078ef807 */
[----:B------:R-:W-:Y:S05]  /*0ea0*/  @P1 BRA `(.L_x_8) ;  /* 0x0000000000201947 */ /* 0x000fea0003800000 */
[----:B------:R-:W-:Y:S01]  /*0eb0*/  LOP3.LUT R15, R5, 0x7ff00000, RZ, 0xc0, !PT ;  /* 0x7ff00000050f7812 */ /* 0x000fe200078ec0ff */
[----:B------:R-:W-:-:S03]  /*0ec0*/  IMAD.MOV.U32 R14, RZ, RZ, RZ ;  /* 0x000000ffff0e7224 */ /* 0x000fc600078e00ff */
[----:B------:R-:W-:-:S04]  /*0ed0*/  ISETP.GE.U32.AND P1, PT, R12, R15, PT ;  /* 0x0000000f0c00720c */ /* 0x000fc80003f26070 */
[----:B------:R-:W-:-:S04]  /*0ee0*/  SEL R15, R13, 0x63400000, !P1 ;  /* 0x634000000d0f7807 */ /* 0x000fc80004800000 */
[----:B------:R-:W-:-:S04]  /*0ef0*/  LOP3.LUT R15, R15, 0x80000000, R7, 0xf8, !PT ;  /* 0x800000000f0f7812 */ /* 0x000fc800078ef807 */
[----:B------:R-:W-:-:S06]  /*0f00*/  LOP3.LUT R15, R15, 0x100000, RZ, 0xfc, !PT ;  /* 0x001000000f0f7812 */ /* 0x000fcc00078efcff */
[----:B------:R-:W-:-:S10]  /*0f10*/  DFMA R8, R8, 2, -R14 ;  /* 0x400000000808782b */ /* 0x000fd4000000080e */
[----:B------:R-:W-:-:S07]  /*0f20*/  LOP3.LUT R19, R9, 0x7ff00000, RZ, 0xc0, !PT ;  /* 0x7ff0000009137812 */ /* 0x000fce00078ec0ff */
.L_x_8:
[----:B------:R-:W-:Y:S01]  /*0f30*/  IMAD.MOV.U32 R18, RZ, RZ, R17 ;  /* 0x000000ffff127224 */ /* 0x000fe200078e0011 */
[----:B------:R-:W-:Y:S01]  /*0f40*/  @!P0 LOP3.LUT R18, R3, 0x7ff00000, RZ, 0xc0, !PT ;  /* 0x7ff0000003128812 */ /* 0x000fe200078ec0ff */
[----:B------:R-:W-:Y:S01]  /*0f50*/  VIADD R20, R19, 0xffffffff ;  /* 0xffffffff13147836 */ /* 0x000fe20000000000 */
[----:B------:R-:W-:-:S03]  /*0f60*/  DMUL R14, R10, R8 ;  /* 0x000000080a0e7228 */ /* 0x000fc60000000000 */
[----:B------:R-:W-:Y:S01]  /*0f70*/  VIADD R21, R18, 0xffffffff ;  /* 0xffffffff12157836 */ /* 0x000fe20000000000 */
[----:B------:R-:W-:-:S04]  /*0f80*/  ISETP.GT.U32.AND P0, PT, R20, 0x7feffffe, PT ;  /* 0x7feffffe1400780c */ /* 0x000fc80003f04070 */
[----:B------:R-:W-:Y:S01]  /*0f90*/  ISETP.GT.U32.OR P0, PT, R21, 0x7feffffe, P0 ;  /* 0x7feffffe1500780c */ /* 0x000fe20000704470 */
[----:B------:R-:W-:-:S08]  /*0fa0*/  DFMA R16, R14, -R2, R8 ;  /* 0x800000020e10722b */ /* 0x000fd00000000008 */
[----:B------:R-:W-:-:S04]  /*0fb0*/  DFMA R10, R10, R16, R14 ;  /* 0x000000100a0a722b */ /* 0x000fc8000000000e */
[----:B------:R-:W-:Y:S07]  /*0fc0*/  @P0 BRA `(.L_x_9) ;  /* 0x00000000006c0947 */ /* 0x000fee0003800000 */
[----:B------:R-:W-:-:S04]  /*0fd0*/  LOP3.LUT R7, R5, 0x7ff00000, RZ, 0xc0, !PT ;  /* 0x7ff0000005077812 */ /* 0x000fc800078ec0ff */
[CC--:B------:R-:W-:Y:S02]  /*0fe0*/  VIADDMNMX R6, R12.reuse, -R7.reuse, 0xb9600000, !PT ;  /* 0xb96000000c067446 */ /* 0x0c0fe40007800907 */
[----:B------:R-:W-:Y:S02]  /*0ff0*/  ISETP.GE.U32.AND P0, PT, R12, R7, PT ;  /* 0x000000070c00720c */ /* 0x000fe40003f06070 */
[----:B------:R-:W-:Y:S02]  /*1000*/  VIMNMX R6, PT, PT, R6, 0x46a00000, PT ;  /* 0x46a0000006067848 */ /* 0x000fe40003fe0100 */
[----:B------:R-:W-:-:S05]  /*1010*/  SEL R13, R13, 0x63400000, !P0 ;  /* 0x634000000d0d7807 */ /* 0x000fca0004000000 */
[----:B------:R-:W-:Y:S02]  /*1020*/  IMAD.IADD R14, R6, 0x1, -R13 ;  /* 0x00000001060e7824 */ /* 0x000fe400078e0a0d */
[----:B------:R-:W-:Y:S02]  /*1030*/  IMAD.MOV.U32 R6, RZ, RZ, RZ ;  /* 0x000000ffff067224 */ /* 0x000fe400078e00ff */
[----:B------:R-:W-:-:S06]  /*1040*/  VIADD R7, R14, 0x7fe00000 ;  /* 0x7fe000000e077836 */ /* 0x000fcc0000000000 */
[----:B------:R-:W-:-:S10]  /*1050*/  DMUL R12, R10, R6 ;  /* 0x000000060a0c7228 */ /* 0x000fd40000000000 */
[----:B------:R-:W-:-:S13]  /*1060*/  FSETP.GTU.AND P0, PT, |R13|, 1.469367938527859385e-39, PT ;  /* 0x001000000d00780b */ /* 0x000fda0003f0c200 */
[----:B------:R-:W-:Y:S05]  /*1070*/  @P0 BRA `(.L_x_10) ;  /* 0x0000000000940947 */ /* 0x000fea0003800000 */
[----:B------:R-:W-:Y:S01]  /*1080*/  DFMA R2, R10, -R2, R8 ;  /* 0x800000020a02722b */ /* 0x000fe20000000008 */
[----:B------:R-:W-:-:S09]  /*1090*/  IMAD.MOV.U32 R6, RZ, RZ, RZ ;  /* 0x000000ffff067224 */ /* 0x000fd200078e00ff */
[C---:B------:R-:W-:Y:S02]  /*10a0*/  FSETP.NEU.AND P0, PT, R3.reuse, RZ, PT ;  /* 0x000000ff0300720b */ /* 0x040fe40003f0d000 */
[----:B------:R-:W-:-:S04]  /*10b0*/  LOP3.LUT R5, R3, 0x80000000, R5, 0x48, !PT ;  /* 0x8000000003057812 */ /* 0x000fc800078e4805 */
[----:B------:R-:W-:-:S07]  /*10c0*/  LOP3.LUT R7, R5, R7, RZ, 0xfc, !PT ;  /* 0x0000000705077212 */ /* 0x000fce00078efcff */
[----:B------:R-:W-:Y:S05]  /*10d0*/  @!P0 BRA `(.L_x_10) ;  /* 0x00000000007c8947 */ /* 0x000fea0003800000 */
[----:B------:R-:W-:Y:S01]  /*10e0*/  IMAD.MOV R3, RZ, RZ, -R14 ;  /* 0x000000ffff037224 */ /* 0x000fe200078e0a0e */
[----:B------:R-:W-:Y:S01]  /*10f0*/  DMUL.RP R6, R10, R6 ;  /* 0x000000060a067228 */ /* 0x000fe20000008000 */
[----:B------:R-:W-:-:S06]  /*1100*/  IMAD.MOV.U32 R2, RZ, RZ, RZ ;  /* 0x000000ffff027224 */ /* 0x000fcc00078e00ff */
[----:B------:R-:W-:-:S03]  /*1110*/  DFMA R2, R12, -R2, R10 ;  /* 0x800000020c02722b */ /* 0x000fc6000000000a */
[----:B------:R-:W-:-:S03]  /*1120*/  LOP3.LUT R5, R7, R5, RZ, 0x3c, !PT ;  /* 0x0000000507057212 */ /* 0x000fc600078e3cff */
[----:B------:R-:W-:-:S04]  /*1130*/  IADD3 R2, PT, PT, -R14, -0x43300000, RZ ;  /* 0xbcd000000e027810 */ /* 0x000fc80007ffe1ff */
[----:B------:R-:W-:-:S04]  /*1140*/  FSETP.NEU.AND P0, PT, |R3|, R2, PT ;  /* 0x000000020300720b */ /* 0x000fc80003f0d200 */
[----:B------:R-:W-:Y:S02]  /*1150*/  FSEL R12, R6, R12, !P0 ;  /* 0x0000000c060c7208 */ /* 0x000fe40004000000 */
[----:B------:R-:W-:Y:S01]  /*1160*/  FSEL R13, R5, R13, !P0 ;  /* 0x0000000d050d7208 */ /* 0x000fe20004000000 */
[----:B------:R-:W-:Y:S06]  /*1170*/  BRA `(.L_x_10) ;  /* 0x0000000000547947 */ /* 0x000fec0003800000 */
.L_x_9:
[----:B------:R-:W-:-:S14]  /*1180*/  DSETP.NAN.AND P0, PT, R6, R6, PT ;  /* 0x000000060600722a */ /* 0x000fdc0003f08000 */
[----:B------:R-:W-:Y:S05]  /*1190*/  @P0 BRA `(.L_x_11) ;  /* 0x0000000000440947 */ /* 0x000fea0003800000 */
[----:B------:R-:W-:-:S14]  /*11a0*/  DSETP.NAN.AND P0, PT, R4, R4, PT ;  /* 0x000000040400722a */ /* 0x000fdc0003f08000 */
[----:B------:R-:W-:Y:S05]  /*11b0*/  @P0 BRA `(.L_x_12) ;  /* 0x0000000000300947 */ /* 0x000fea0003800000 */
[----:B------:R-:W-:Y:S01]  /*11c0*/  ISETP.NE.AND P0, PT, R19, R18, PT ;  /* 0x000000121300720c */ /* 0x000fe20003f05270 */
[----:B------:R-:W-:Y:S02]  /*11d0*/  IMAD.MOV.U32 R12, RZ, RZ, 0x0 ;  /* 0x00000000ff0c7424 */ /* 0x000fe400078e00ff */
[----:B------:R-:W-:-:S10]  /*11e0*/  IMAD.MOV.U32 R13, RZ, RZ, -0x80000 ;  /* 0xfff80000ff0d7424 */ /* 0x000fd400078e00ff */
[----:B------:R-:W-:Y:S05]  /*11f0*/  @!P0 BRA `(.L_x_10) ;  /* 0x0000000000348947 */ /* 0x000fea0003800000 */
[----:B------:R-:W-:Y:S02]  /*1200*/  ISETP.NE.AND P0, PT, R19, 0x7ff00000, PT ;  /* 0x7ff000001300780c */ /* 0x000fe40003f05270 */
[----:B------:R-:W-:Y:S02]  /*1210*/  LOP3.LUT R13, R7, 0x80000000, R5, 0x48, !PT ;  /* 0x80000000070d7812 */ /* 0x000fe400078e4805 */
[----:B------:R-:W-:-:S13]  /*1220*/  ISETP.EQ.OR P0, PT, R18, RZ, !P0 ;  /* 0x000000ff1200720c */ /* 0x000fda0004702670 */
[----:B------:R-:W-:Y:S01]  /*1230*/  @P0 LOP3.LUT R2, R13, 0x7ff00000, RZ, 0xfc, !PT ;  /* 0x7ff000000d020812 */ /* 0x000fe200078efcff */
[----:B------:R-:W-:Y:S02]  /*1240*/  @!P0 IMAD.MOV.U32 R12, RZ, RZ, RZ ;  /* 0x000000ffff0c8224 */ /* 0x000fe400078e00ff */
[----:B------:R-:W-:Y:S02]  /*1250*/  @P0 IMAD.MOV.U32 R12, RZ, RZ, RZ ;  /* 0x000000ffff0c0224 */ /* 0x000fe400078e00ff */
[----:B------:R-:W-:Y:S01]  /*1260*/  @P0 IMAD.MOV.U32 R13, RZ, RZ, R2 ;  /* 0x000000ffff0d0224 */ /* 0x000fe200078e0002 */
[----:B------:R-:W-:Y:S06]  /*1270*/  BRA `(.L_x_10) ;  /* 0x0000000000147947 */ /* 0x000fec0003800000 */
.L_x_12:
[----:B------:R-:W-:Y:S01]  /*1280*/  LOP3.LUT R13, R5, 0x80000, RZ, 0xfc, !PT ;  /* 0x00080000050d7812 */ /* 0x000fe200078efcff */
[----:B------:R-:W-:Y:S01]  /*1290*/  IMAD.MOV.U32 R12, RZ, RZ, R4 ;  /* 0x000000ffff0c7224 */ /* 0x000fe200078e0004 */
[----:B------:R-:W-:Y:S06]  /*12a0*/  BRA `(.L_x_10) ;  /* 0x0000000000087947 */ /* 0x000fec0003800000 */
.L_x_11:
[----:B------:R-:W-:Y:S01]  /*12b0*/  LOP3.LUT R13, R7, 0x80000, RZ, 0xfc, !PT ;  /* 0x00080000070d7812 */ /* 0x000fe200078efcff */
[----:B------:R-:W-:-:S07]  /*12c0*/  IMAD.MOV.U32 R12, RZ, RZ, R6 ;  /* 0x000000ffff0c7224 */ /* 0x000fce00078e0006 */
.L_x_10:
[----:B------:R-:W-:Y:S02]  /*12d0*/  IMAD.MOV.U32 R2, RZ, RZ, R0 ;  /* 0x000000ffff027224 */ /* 0x000fe400078e0000 */
[----:B------:R-:W-:-:S04]  /*12e0*/  IMAD.MOV.U32 R3, RZ, RZ, 0x0 ;  /* 0x00000000ff037424 */ /* 0x000fc800078e00ff */
[----:B------:R-:W-:Y:S05]  /*12f0*/  RET.REL.NODEC R2 `(_Z6mcquadPdiil) ;  /* 0xffffffec02407950 */ /* 0x000fea0003c3ffff */
        .type           $_Z6mcquadPdiil$__internal_trig_reduction_slowpathd,@function
        .size           $_Z6mcquadPdiil$__internal_trig_reduction_slowpathd,(.L_x_19 - $_Z6mcquadPdiil$__internal_trig_reduction_slowpathd)
$_Z6mcquadPdiil$__internal_trig_reduction_slowpathd:
[--C-:B------:R-:W-:Y:S01]  /*1300*/  SHF.R.U32.HI R0, RZ, 0x14, R19.reuse ;  /* 0x00000014ff007819 */ /* 0x100fe20000011613 */
[----:B------:R-:W-:Y:S02]  /*1310*/  IMAD.MOV.U32 R8, RZ, RZ, R18 ;  /* 0x000000ffff087224 */ /* 0x000fe400078e0012 */
[----:B------:R-:W-:Y:S01]  /*1320*/  IMAD.MOV.U32 R9, RZ, RZ, R19 ;  /* 0x000000ffff097224 */ /* 0x000fe200078e0013 */
[----:B------:R-:W-:Y:S01]  /*1330*/  LOP3.LUT R2, R0, 0x7ff, RZ, 0xc0, !PT ;  /* 0x000007ff00027812 */ /* 0x000fe200078ec0ff */
[----:B------:R-:W-:-:S03]  /*1340*/  IMAD.MOV.U32 R4, RZ, RZ, RZ ;  /* 0x000000ffff047224 */ /* 0x000fc600078e00ff */
[----:B------:R-:W-:-:S13]  /*1350*/  ISETP.NE.AND P0, PT, R2, 0x7ff, PT ;  /* 0x000007ff0200780c */ /* 0x000fda0003f05270 */
[----:B------:R-:W-:Y:S05]  /*1360*/  @!P0 BRA `(.L_x_13) ;  /* 0x00000008002c8947 */ /* 0x000fea0003800000 */
[----:B------:R-:W-:Y:S01]  /*1370*/  VIADD R2, R2, 0xfffffc00 ;  /* 0xfffffc0002027836 */ /* 0x000fe20000000000 */
[----:B------:R-:W-:-:S04]  /*1380*/  CS2R R20, SRZ ;  /* 0x0000000000147805 */ /* 0x000fc8000001ff00 */
[----:B------:R-:W-:Y:S02]  /*1390*/  SHF.R.U32.HI R6, RZ, 0x6, R2 ;  /* 0x00000006ff067819 */ /* 0x000fe40000011602 */
[----:B------:R-:W-:Y:S02]  /*13a0*/  ISETP.GE.U32.AND P0, PT, R2, 0x80, PT ;  /* 0x000000800200780c */ /* 0x000fe40003f06070 */
[C---:B------:R-:W-:Y:S02]  /*13b0*/  IADD3 R7, PT, PT, -R6.reuse, 0x13, RZ ;  /* 0x0000001306077810 */ /* 0x040fe40007ffe1ff */
[----:B------:R-:W-:Y:S02]  /*13c0*/  IADD3 R13, PT, PT, -R6, 0xf, RZ ;  /* 0x0000000f060d7810 */ /* 0x000fe40007ffe1ff */
[----:B------:R-:W-:-:S04]  /*13d0*/  SEL R7, R7, 0x12, P0 ;  /* 0x0000001207077807 */ /* 0x000fc80000000000 */
[----:B------:R-:W-:-:S13]  /*13e0*/  ISETP.GE.AND P0, PT, R13, R7, PT ;  /* 0x000000070d00720c */ /* 0x000fda0003f06270 */
[----:B------:R-:W-:Y:S05]  /*13f0*/  @P0 BRA `(.L_x_14) ;  /* 0x00000000008c0947 */ /* 0x000fea0003800000 */
[----:B------:R-:W0:Y:S01]  /*1400*/  LDC.64 R2, c[0x4][0x40] ;  /* 0x01001000ff027b82 */ /* 0x000e220000000a00 */
[C---:B------:R-:W-:Y:S01]  /*1410*/  SHF.L.U64.HI R11, R8.reuse, 0xb, R9 ;  /* 0x0000000b080b7819 */ /* 0x040fe20000010209 */
[----:B------:R-:W-:Y:S01]  /*1420*/  IMAD.SHL.U32 R9, R8, 0x800, RZ ;  /* 0x0000080008097824 */ /* 0x000fe200078e00ff */
[----:B------:R-:W-:Y:S02]  /*1430*/  IADD3 R8, PT, PT, RZ, -R6, -R7 ;  /* 0x80000006ff087210 */ /* 0x000fe40007ffe807 */
[----:B------:R-:W-:Y:S02]  /*1440*/  CS2R R20, SRZ ;  /* 0x0000000000147805 */ /* 0x000fe4000001ff00 */
[----:B------:R-:W-:Y:S01]  /*1450*/  LOP3.LUT R11, R11, 0x80000000, RZ, 0xfc, !PT ;  /* 0x800000000b0b7812 */ /* 0x000fe200078efcff */
[----:B------:R-:W1:Y:S01]  /*1460*/  LDCU.64 UR22, c[0x0][0x358] ;  /* 0x00006b00ff1677ac */ /* 0x000e620008000a00 */
[----:B------:R-:W-:Y:S01]  /*1470*/  UMOV UR12, UR14 ;  /* 0x0000000e000c7c82 */ /* 0x000fe20008000000 */
[----:B------:R-:W-:-:S05]  /*1480*/  UMOV UR4, URZ ;  /* 0x000000ff00047c82 */ /* 0x000fca0008000000 */
.L_x_15:
[----:B0-----:R-:W-:-:S06]  /*1490*/  IMAD.WIDE R4, R13, 0x8, R2 ;  /* 0x000000080d047825 */ /* 0x001fcc00078e0202 */
[----:B-1----:R-:W2:Y:S01]  /*14a0*/  LDG.E.64.CONSTANT R4, desc[UR22][R4.64] ;  /* 0x0000001604047981 */ /* 0x002ea2000c1e9b00 */
[----:B------:R-:W-:Y:S01]  /*14b0*/  IMAD.MOV.U32 R14, RZ, RZ, R20 ;  /* 0x000000ffff0e7224 */ /* 0x000fe200078e0014 */
[----:B------:R-:W-:Y:S01]  /*14c0*/  ULEA UR20, UR4, UR12, 0x3 ;  /* 0x0000000c04147291 */ /* 0x000fe2000f8e18ff */
[----:B------:R-:W-:Y:S01]  /*14d0*/  IMAD.MOV.U32 R15, RZ, RZ, R21 ;  /* 0x000000ffff0f7224 */ /* 0x000fe200078e0015 */
[----:B------:R-:W-:Y:S01]  /*14e0*/  UIADD3 UR4, UPT, UPT, UR4, 0x1, URZ ;  /* 0x0000000104047890 */ /* 0x000fe2000fffe0ff */
[----:B------:R-:W-:Y:S02]  /*14f0*/  VIADD R8, R8, 0x1 ;  /* 0x0000000108087836 */ /* 0x000fe40000000000 */
[----:B------:R-:W-:Y:S02]  /*1500*/  VIADD R13, R13, 0x1 ;  /* 0x000000010d0d7836 */ /* 0x000fe40000000000 */
[----:B--2---:R-:W-:-:S04]  /*1510*/  IMAD.WIDE.U32 R14, P2, R4, R9, R14 ;  /* 0x00000009040e7225 */ /* 0x004fc8000784000e */
[----:B------:R-:W-:Y:S02]  /*1520*/  IMAD R21, R4, R11, RZ ;  /* 0x0000000b04157224 */ /* 0x000fe400078e02ff */
[----:B------:R-:W-:-:S03]  /*1530*/  IMAD R12, R5, R9, RZ ;  /* 0x00000009050c7224 */ /* 0x000fc600078e02ff */
[----:B------:R-:W-:Y:S01]  /*1540*/  IADD3 R15, P0, PT, R21, R15, RZ ;  /* 0x0000000f150f7210 */ /* 0x000fe20007f1e0ff */
[----:B------:R-:W-:-:S03]  /*1550*/  IMAD.HI.U32 R21, R5, R9, RZ ;  /* 0x0000000905157227 */ /* 0x000fc600078e00ff */
[----:B------:R-:W-:Y:S01]  /*1560*/  IADD3 R15, P1, PT, R12, R15, RZ ;  /* 0x0000000f0c0f7210 */ /* 0x000fe20007f3e0ff */
[----:B------:R-:W-:-:S04]  /*1570*/  IMAD.HI.U32 R12, R4, R11, RZ ;  /* 0x0000000b040c7227 */ /* 0x000fc800078e00ff */
[----:B------:R-:W-:Y:S01]  /*1580*/  IMAD.X R4, RZ, RZ, R12, P2 ;  /* 0x000000ffff047224 */ /* 0x000fe200010e060c */
[----:B------:R2:W-:Y:S01]  /*1590*/  STL.64 [UR20], R14 ;  /* 0x0000000eff007987 */ /* 0x0005e20008100a14 */
[----:B------:R-:W-:-:S03]  /*15a0*/  IMAD.HI.U32 R12, R5, R11, RZ ;  /* 0x0000000b050c7227 */ /* 0x000fc600078e00ff */
[----:B------:R-:W-:Y:S01]  /*15b0*/  IADD3.X R4, P0, PT, R21, R4, RZ, P0, !PT ;  /* 0x0000000415047210 */ /* 0x000fe2000071e4ff */
[----:B------:R-:W-:-:S05]  /*15c0*/  IMAD R5, R5, R11, RZ ;  /* 0x0000000b05057224 */ /* 0x000fca00078e02ff */
[----:B------:R-:W-:Y:S01]  /*15d0*/  IADD3.X R20, P1, PT, R5, R4, RZ, P1, !PT ;  /* 0x0000000405147210 */ /* 0x000fe20000f3e4ff */
[----:B------:R-:W-:Y:S01]  /*15e0*/  IMAD.X R4, RZ, RZ, R12, P0 ;  /* 0x000000ffff047224 */ /* 0x000fe200000e060c */
[----:B------:R-:W-:-:S03]  /*15f0*/  ISETP.NE.AND P0, PT, R8, -0xf, PT ;  /* 0xfffffff10800780c */ /* 0x000fc60003f05270 */
[----:B------:R-:W-:-:S10]  /*1600*/  IMAD.X R21, RZ, RZ, R4, P1 ;  /* 0x000000ffff157224 */ /* 0x000fd400008e0604 */
[----:B--2---:R-:W-:Y:S05]  /*1610*/  @P0 BRA `(.L_x_15) ;  /* 0xfffffffc009c0947 */ /* 0x004fea000383ffff */
[----:B------:R-:W-:-:S07]  /*1620*/  IMAD.MOV.U32 R13, RZ, RZ, R7 ;  /* 0x000000ffff0d7224 */ /* 0x000fce00078e0007 */
.L_x_14:
[----:B------:R-:W-:Y:S01]  /*1630*/  LOP3.LUT P0, R25, R0, 0x3f, RZ, 0xc0, !PT ;  /* 0x0000003f00197812 */ /* 0x000fe2000780c0ff */
[----:B------:R-:W-:-:S04]  /*1640*/  IMAD.IADD R0, R6, 0x1, R13 ;  /* 0x0000000106007824 */ /* 0x000fc800078e020d */
[----:B------:R-:W-:-:S05]  /*1650*/  IMAD.U32 R23, R0, 0x8, R1 ;  /* 0x0000000800177824 */ /* 0x000fca00078e0001 */
[----:B------:R0:W-:Y:S04]  /*1660*/  STL.64 [R23+-0x78], R20 ;  /* 0xffff881417007387 */ /* 0x0001e80000100a00 */
[----:B------:R-:W2:Y:S04]  /*1670*/  @P0 LDL.64 R8, [R1+0x8] ;  /* 0x0000080001080983 */ /* 0x000ea80000100a00 */
[----:B------:R-:W3:Y:S04]  /*1680*/  LDL.64 R2, [R1+0x10] ;  /* 0x0000100001027983 */ /* 0x000ee80000100a00 */
[----:B------:R-:W4:Y:S01]  /*1690*/  LDL.64 R4, [R1+0x18] ;  /* 0x0000180001047983 */ /* 0x000f220000100a00 */
[----:B------:R-:W-:-:S02]  /*16a0*/  @P0 LOP3.LUT R0, R25, 0x3f, RZ, 0x3c, !PT ;  /* 0x0000003f19000812 */ /* 0x000fc400078e3cff */
[--C-:B--2---:R-:W-:Y:S02]  /*16b0*/  @P0 SHF.R.U64 R7, R8, 0x1, R9.reuse ;  /* 0x0000000108070819 */ /* 0x104fe40000001209 */
[----:B------:R-:W-:Y:S02]  /*16c0*/  @P0 SHF.R.U32.HI R9, RZ, 0x1, R9 ;  /* 0x00000001ff090819 */ /* 0x000fe40000011609 */
[C---:B---3--:R-:W-:Y:S02]  /*16d0*/  @P0 SHF.L.U32 R11, R2.reuse, R25, RZ ;  /* 0x00000019020b0219 */ /* 0x048fe400000006ff */
[----:B------:R-:W-:Y:S02]  /*16e0*/  @P0 SHF.R.U64 R6, R7, R0, R9 ;  /* 0x0000000007060219 */ /* 0x000fe40000001209 */
[--C-:B------:R-:W-:Y:S02]  /*16f0*/  @P0 SHF.R.U32.HI R15, RZ, 0x1, R3.reuse ;  /* 0x00000001ff0f0819 */ /* 0x100fe40000011603 */
[----:B------:R-:W-:-:S02]  /*1700*/  @P0 SHF.R.U64 R13, R2, 0x1, R3 ;  /* 0x00000001020d0819 */ /* 0x000fc40000001203 */
[-C--:B------:R-:W-:Y:S02]  /*1710*/  @P0 SHF.L.U64.HI R8, R2, R25.reuse, R3 ;  /* 0x0000001902080219 */ /* 0x080fe40000010203 */
[----:B------:R-:W-:Y:S02]  /*1720*/  @P0 SHF.R.U32.HI R7, RZ, R0, R9 ;  /* 0x00000000ff070219 */ /* 0x000fe40000011609 */
[----:B------:R-:W-:Y:S02]  /*1730*/  @P0 LOP3.LUT R2, R11, R6, RZ, 0xfc, !PT ;  /* 0x000000060b020212 */ /* 0x000fe400078efcff */
[----:B----4-:R-:W-:Y:S02]  /*1740*/  @P0 SHF.L.U32 R9, R4, R25, RZ ;  /* 0x0000001904090219 */ /* 0x010fe400000006ff */
[----:B------:R-:W-:Y:S02]  /*1750*/  @P0 SHF.R.U64 R12, R13, R0, R15 ;  /* 0x000000000d0c0219 */ /* 0x000fe4000000120f */
[----:B------:R-:W-:Y:S01]  /*1760*/  @P0 LOP3.LUT R3, R8, R7, RZ, 0xfc, !PT ;  /* 0x0000000708030212 */ /* 0x000fe200078efcff */
[----:B------:R-:W-:Y:S01]  /*1770*/  IMAD.SHL.U32 R8, R2, 0x4, RZ ;  /* 0x0000000402087824 */ /* 0x000fe200078e00ff */
[----:B------:R-:W-:-:S02]  /*1780*/  @P0 SHF.L.U64.HI R7, R4, R25, R5 ;  /* 0x0000001904070219 */ /* 0x000fc40000010205 */
[----:B------:R-:W-:Y:S02]  /*1790*/  @P0 LOP3.LUT R4, R9, R12, RZ, 0xfc, !PT ;  /* 0x0000000c09040212 */ /* 0x000fe400078efcff */
[----:B------:R-:W-:Y:S02]  /*17a0*/  @P0 SHF.R.U32.HI R0, RZ, R0, R15 ;  /* 0x00000000ff000219 */ /* 0x000fe4000001160f */
[----:B------:R-:W-:Y:S02]  /*17b0*/  SHF.L.U64.HI R9, R2, 0x2, R3 ;  /* 0x0000000202097819 */ /* 0x000fe40000010203 */
[----:B------:R-:W-:Y:S02]  /*17c0*/  @P0 LOP3.LUT R5, R7, R0, RZ, 0xfc, !PT ;  /* 0x0000000007050212 */ /* 0x000fe400078efcff */
[----:B------:R-:W-:Y:S02]  /*17d0*/  SHF.L.W.U32.HI R3, R3, 0x2, R4 ;  /* 0x0000000203037819 */ /* 0x000fe40000010e04 */
[----:B------:R-:W-:-:S02]  /*17e0*/  IADD3 RZ, P0, PT, RZ, -R8, RZ ;  /* 0x80000008ffff7210 */ /* 0x000fc40007f1e0ff */
[----:B------:R-:W-:Y:S02]  /*17f0*/  LOP3.LUT R0, RZ, R9, RZ, 0x33, !PT ;  /* 0x00000009ff007212 */ /* 0x000fe400078e33ff */
[----:B------:R-:W-:Y:S02]  /*1800*/  SHF.L.W.U32.HI R4, R4, 0x2, R5 ;  /* 0x0000000204047819 */ /* 0x000fe40000010e05 */
[----:B------:R-:W-:Y:S02]  /*1810*/  LOP3.LUT R2, RZ, R3, RZ, 0x33, !PT ;  /* 0x00000003ff027212 */ /* 0x000fe400078e33ff */
[----:B------:R-:W-:Y:S02]  /*1820*/  IADD3.X R6, P0, PT, RZ, R0, RZ, P0, !PT ;  /* 0x00000000ff067210 */ /* 0x000fe4000071e4ff */
[----:B------:R-:W-:Y:S02]  /*1830*/  LOP3.LUT R7, RZ, R4, RZ, 0x33, !PT ;  /* 0x00000004ff077212 */ /* 0x000fe400078e33ff */
[----:B------:R-:W-:-:S02]  /*1840*/  IADD3.X R0, P1, PT, RZ, R2, RZ, P0, !PT ;  /* 0x00000002ff007210 */ /* 0x000fc4000073e4ff */
[----:B------:R-:W-:-:S03]  /*1850*/  ISETP.GT.U32.AND P2, PT, R3, -0x1, PT ;  /* 0xffffffff0300780c */ /* 0x000fc60003f44070 */
[----:B------:R-:W-:Y:S01]  /*1860*/  IMAD.X R7, RZ, RZ, R7, P1 ;  /* 0x000000ffff077224 */ /* 0x000fe200008e0607 */
[----:B------:R-:W-:-:S04]  /*1870*/  ISETP.GT.AND.EX P0, PT, R4, -0x1, PT, P2 ;  /* 0xffffffff0400780c */ /* 0x000fc80003f04320 */
[----:B------:R-:W-:Y:S02]  /*1880*/  SEL R2, R4, R7, P0 ;  /* 0x0000000704027207 */ /* 0x000fe40000000000 */
[----:B------:R-:W-:Y:S02]  /*1890*/  SEL R13, R3, R0, P0 ;  /* 0x00000000030d7207 */ /* 0x000fe40000000000 */
[----:B------:R-:W-:Y:S02]  /*18a0*/  ISETP.NE.U32.AND P1, PT, R2, RZ, PT ;  /* 0x000000ff0200720c */ /* 0x000fe40003f25070 */
[----:B------:R-:W-:Y:S02]  /*18b0*/  SEL R9, R9, R6, P0 ;  /* 0x0000000609097207 */ /* 0x000fe40000000000 */
[----:B------:R-:W-:Y:S01]  /*18c0*/  SEL R3, R13, R2, !P1 ;  /* 0x000000020d037207 */ /* 0x000fe20004800000 */
[----:B------:R-:W-:-:S05]  /*18d0*/  @!P0 IMAD.MOV R8, RZ, RZ, -R8 ;  /* 0x000000ffff088224 */ /* 0x000fca00078e0a08 */
[----:B------:R-:W1:Y:S02]  /*18e0*/  FLO.U32 R3, R3 ;  /* 0x0000000300037300 */ /* 0x000e6400000e0000 */
[C---:B-1----:R-:W-:Y:S02]  /*18f0*/  IADD3 R7, PT, PT, -R3.reuse, 0x1f, RZ ;  /* 0x0000001f03077810 */ /* 0x042fe40007ffe1ff */
[----:B------:R-:W-:-:S03]  /*1900*/  IADD3 R0, PT, PT, -R3, 0x3f, RZ ;  /* 0x0000003f03007810 */ /* 0x000fc60007ffe1ff */
[----:B------:R-:W-:-:S05]  /*1910*/  @P1 IMAD.MOV R0, RZ, RZ, R7 ;  /* 0x000000ffff001224 */ /* 0x000fca00078e0207 */
[----:B------:R-:W-:-:S13]  /*1920*/  ISETP.NE.AND P1, PT, R0, RZ, PT ;  /* 0x000000ff0000720c */ /* 0x000fda0003f25270 */
[----:B0-----:R-:W-:Y:S05]  /*1930*/  @!P1 BRA `(.L_x_16) ;  /* 0x0000000000289947 */ /* 0x001fea0003800000 */
[--C-:B------:R-:W-:Y:S02]  /*1940*/  SHF.R.U64 R7, R8, 0x1, R9.reuse ;  /* 0x0000000108077819 */ /* 0x100fe40000001209 */
[C---:B------:R-:W-:Y:S02]  /*1950*/  LOP3.LUT R3, R0.reuse, 0x3f, RZ, 0xc0, !PT ;  /* 0x0000003f00037812 */ /* 0x040fe400078ec0ff */
[----:B------:R-:W-:Y:S02]  /*1960*/  SHF.R.U32.HI R9, RZ, 0x1, R9 ;  /* 0x00000001ff097819 */ /* 0x000fe40000011609 */
[----:B------:R-:W-:Y:S02]  /*1970*/  LOP3.LUT R6, R0, 0x3f, RZ, 0xc, !PT ;  /* 0x0000003f00067812 */ /* 0x000fe400078e0cff */
[CC--:B------:R-:W-:Y:S02]  /*1980*/  SHF.L.U64.HI R11, R13.reuse, R3.reuse, R2 ;  /* 0x000000030d0b7219 */ /* 0x0c0fe40000010202 */
[----:B------:R-:W-:-:S02]  /*1990*/  SHF.L.U32 R3, R13, R3, RZ ;  /* 0x000000030d037219 */ /* 0x000fc400000006ff */
[-CC-:B------:R-:W-:Y:S02]  /*19a0*/  SHF.R.U64 R2, R7, R6.reuse, R9.reuse ;  /* 0x0000000607027219 */ /* 0x180fe40000001209 */
[----:B------:R-:W-:Y:S02]  /*19b0*/  SHF.R.U32.HI R6, RZ, R6, R9 ;  /* 0x00000006ff067219 */ /* 0x000fe40000011609 */
[----:B------:R-:W-:Y:S02]  /*19c0*/  LOP3.LUT R13, R3, R2, RZ, 0xfc, !PT ;  /* 0x00000002030d7212 */ /* 0x000fe400078efcff */
[----:B------:R-:W-:-:S07]  /*19d0*/  LOP3.LUT R2, R11, R6, RZ, 0xfc, !PT ;  /* 0x000000060b027212 */ /* 0x000fce00078efcff */
.L_x_16:
[----:B------:R-:W-:Y:S01]  /*19e0*/  IMAD.WIDE.U32 R8, R13, 0x2168c235, RZ ;  /* 0x2168c2350d087825 */ /* 0x000fe200078e00ff */
[----:B------:R-:W-:-:S03]  /*19f0*/  SHF.R.U32.HI R5, RZ, 0x1e, R5 ;  /* 0x0000001eff057819 */ /* 0x000fc60000011605 */
[----:B------:R-:W-:Y:S01]  /*1a00*/  IMAD.MOV.U32 R6, RZ, RZ, R9 ;  /* 0x000000ffff067224 */ /* 0x000fe200078e0009 */
[----:B------:R-:W-:Y:S01]  /*1a10*/  IADD3 RZ, P1, PT, R8, R8, RZ ;  /* 0x0000000808ff7210 */ /* 0x000fe20007f3e0ff */
[----:B------:R-:W-:Y:S01]  /*1a20*/  IMAD.MOV.U32 R7, RZ, RZ, RZ ;  /* 0x000000ffff077224 */ /* 0x000fe200078e00ff */
[----:B------:R-:W-:Y:S01]  /*1a30*/  LEA.HI R4, R4, R5, RZ, 0x1 ;  /* 0x0000000504047211 */ /* 0x000fe200078f08ff */
[----:B------:R-:W-:-:S04]  /*1a40*/  IMAD.HI.U32 R3, R2, -0x36f0255e, RZ ;  /* 0xc90fdaa202037827 */ /* 0x000fc800078e00ff */
[----:B------:R-:W-:-:S04]  /*1a50*/  IMAD.WIDE.U32 R6, R13, -0x36f0255e, R6 ;  /* 0xc90fdaa20d067825 */ /* 0x000fc800078e0006 */
[C---:B------:R-:W-:Y:S02]  /*1a60*/  IMAD R9, R2.reuse, -0x36f0255e, RZ ;  /* 0xc90fdaa202097824 */ /* 0x040fe400078e02ff */
[----:B------:R-:W-:-:S04]  /*1a70*/  IMAD.WIDE.U32 R6, P2, R2, 0x2168c235, R6 ;  /* 0x2168c23502067825 */ /* 0x000fc80007840006 */
[----:B------:R-:W-:Y:S01]  /*1a80*/  IMAD.X R2, RZ, RZ, R3, P2 ;  /* 0x000000ffff027224 */ /* 0x000fe200010e0603 */
[----:B------:R-:W-:Y:S02]  /*1a90*/  IADD3 R3, P2, PT, R9, R7, RZ ;  /* 0x0000000709037210 */ /* 0x000fe40007f5e0ff */
[----:B------:R-:W-:Y:S02]  /*1aa0*/  IADD3.X RZ, P1, PT, R6, R6, RZ, P1, !PT ;  /* 0x0000000606ff7210 */ /* 0x000fe40000f3e4ff */
[C---:B------:R-:W-:Y:S01]  /*1ab0*/  ISETP.GT.U32.AND P3, PT, R3.reuse, RZ, PT ;  /* 0x000000ff0300720c */ /* 0x040fe20003f64070 */
[----:B------:R-:W-:Y:S01]  /*1ac0*/  IMAD.X R2, RZ, RZ, R2, P2 ;  /* 0x000000ffff027224 */ /* 0x000fe200010e0602 */
[----:B------:R-:W-:-:S04]  /*1ad0*/  IADD3.X R6, P2, PT, R3, R3, RZ, P1, !PT ;  /* 0x0000000303067210 */ /* 0x000fc80000f5e4ff */
[C---:B------:R-:W-:Y:S01]  /*1ae0*/  ISETP.GT.AND.EX P1, PT, R2.reuse, RZ, PT, P3 ;  /* 0x000000ff0200720c */ /* 0x040fe20003f24330 */
[----:B------:R-:W-:-:S03]  /*1af0*/  IMAD.X R7, R2, 0x1, R2, P2 ;  /* 0x0000000102077824 */ /* 0x000fc600010e0602 */
[----:B------:R-:W-:Y:S02]  /*1b00*/  SEL R6, R6, R3, P1 ;  /* 0x0000000306067207 */ /* 0x000fe40000800000 */
[----:B------:R-:W-:Y:S02]  /*1b10*/  SEL R7, R7, R2, P1 ;  /* 0x0000000207077207 */ /* 0x000fe40000800000 */
[----:B------:R-:W-:Y:S02]  /*1b20*/  IADD3 R2, P2, PT, R6, 0x1, RZ ;  /* 0x0000000106027810 */ /* 0x000fe40007f5e0ff */
[----:B------:R-:W-:Y:S02]  /*1b30*/  SEL R3, RZ, 0xffffffff, !P1 ;  /* 0xffffffffff037807 */ /* 0x000fe40004800000 */
[----:B------:R-:W-:Y:S01]  /*1b40*/  LOP3.LUT P1, R18, R19, 0x80000000, RZ, 0xc0, !PT ;  /* 0x8000000013127812 */ /* 0x000fe2000782c0ff */
[----:B------:R-:W-:Y:S02]  /*1b50*/  IMAD.X R7, RZ, RZ, R7, P2 ;  /* 0x000000ffff077224 */ /* 0x000fe400010e0607 */
[----:B------:R-:W-:Y:S01]  /*1b60*/  IMAD.IADD R3, R3, 0x1, -R0 ;  /* 0x0000000103037824 */ /* 0x000fe200078e0a00 */
[----:B------:R-:W-:-:S02]  /*1b70*/  @!P0 LOP3.LUT R18, R18, 0x80000000, RZ, 0x3c, !PT ;  /* 0x8000000012128812 */ /* 0x000fc400078e3cff */
[----:B------:R-:W-:Y:S01]  /*1b80*/  SHF.R.U64 R2, R2, 0xa, R7 ;  /* 0x0000000a02027819 */ /* 0x000fe20000001207 */
[----:B------:R-:W-:-:S03]  /*1b90*/  IMAD.SHL.U32 R3, R3, 0x100000, RZ ;  /* 0x0010000003037824 */ /* 0x000fc600078e00ff */
[----:B------:R-:W-:-:S03]  /*1ba0*/  IADD3 R2, P2, PT, R2, 0x1, RZ ;  /* 0x0000000102027810 */ /* 0x000fc60007f5e0ff */
[----:B------:R-:W-:Y:S01]  /*1bb0*/  @P1 IMAD.MOV R4, RZ, RZ, -R4 ;  /* 0x000000ffff041224 */ /* 0x000fe200078e0a04 */
[----:B------:R-:W-:-:S04]  /*1bc0*/  LEA.HI.X R7, R7, RZ, RZ, 0x16, P2 ;  /* 0x000000ff07077211 */ /* 0x000fc800010fb4ff */
[--C-:B------:R-:W-:Y:S02]  /*1bd0*/  SHF.R.U64 R0, R2, 0x1, R7.reuse ;  /* 0x0000000102007819 */ /* 0x100fe40000001207 */
[----:B------:R-:W-:Y:S02]  /*1be0*/  SHF.R.U32.HI R2, RZ, 0x1, R7 ;  /* 0x00000001ff027819 */ /* 0x000fe40000011607 */
[----:B------:R-:W-:-:S04]  /*1bf0*/  IADD3 R8, P2, P3, RZ, RZ, R0 ;  /* 0x000000ffff087210 */ /* 0x000fc80007b5e000 */
[----:B------:R-:W-:-:S04]  /*1c00*/  IADD3.X R3, PT, PT, R3, 0x3fe00000, R2, P2, P3 ;  /* 0x3fe0000003037810 */ /* 0x000fc800017e6402 */
[----:B------:R-:W-:-:S07]  /*1c10*/  LOP3.LUT R9, R3, R18, RZ, 0xfc, !PT ;  /* 0x0000001203097212 */ /* 0x000fce00078efcff */
.L_x_13:
[----:B------:R-:W-:Y:S02]  /*1c20*/  IMAD.MOV.U32 R11, RZ, RZ, 0x0 ;  /* 0x00000000ff0b7424 */ /* 0x000fe400078e00ff */
[----:B------:R-:W-:Y:S02]  /*1c30*/  IMAD.MOV.U32 R0, RZ, RZ, R4 ;  /* 0x000000ffff007224 */ /* 0x000fe400078e0004 */
[----:B------:R-:W-:Y:S02]  /*1c40*/  IMAD.MOV.U32 R2, RZ, RZ, R8 ;  /* 0x000000ffff027224 */ /* 0x000fe400078e0008 */
[----:B------:R-:W-:Y:S01]  /*1c50*/  IMAD.MOV.U32 R3, RZ, RZ, R9 ;  /* 0x000000ffff037224 */ /* 0x000fe200078e0009 */
[----:B------:R-:W-:Y:S06]  /*1c60*/  RET.REL.NODEC R10 `(_Z6mcquadPdiil) ;  /* 0xffffffe00ae47950 */ /* 0x000fec0003c3ffff */
.L_x_17:
[----:B------:R-:W-:-:S00]  /*1c70*/  BRA `(.L_x_17) ;  /* 0xfffffffc00fc7947 */ /* 0x000fc0000383ffff */
[----:B------:R-:W-:-:S00]  /*1c80*/  NOP ;  /* 0x0000000000007918 */ /* 0x000fc00000000000 */
[----:B------:R-:W-:-:S00]  /*1c90*/  NOP ;  /* 0x0000000000007918 */ /* 0x000fc00000000000 */
[----:B------:R-:W-:-:S00]  /*1ca0*/  NOP ;  /* 0x0000000000007918 */ /* 0x000fc00000000000 */
[----:B------:R-:W-:-:S00]  /*1cb0*/  NOP ;  /* 0x0000000000007918 */ /* 0x000fc00000000000 */
[----:B------:R-:W-:-:S00]  /*1cc0*/  NOP ;  /* 0x0000000000007918 */ /* 0x000fc00000000000 */
[----:B------:R-:W-:-:S00]  /*1cd0*/  NOP ;  /* 0x0000000000007918 */ /* 0x000fc00000000000 */
[----:B------:R-:W-:-:S00]  /*1ce0*/  NOP ;  /* 0x0000000000007918 */ /* 0x000fc00000000000 */
[----:B------:R-:W-:-:S00]  /*1cf0*/  NOP ;  /* 0x0000000000007918 */ /* 0x000fc00000000000 */
.L_x_19:


//--------------------- .nv.global.init           --------------------------
	.section	.nv.global.init,"aw",@progbits
	.align	16
.nv.global.init:
	.type		__cudart_sin_cos_coeffs,@object
	.size		__cudart_sin_cos_coeffs,(__cudart_i2opi_d - __cudart_sin_cos_coeffs)
__cudart_sin_cos_coeffs:
        /*0000*/ 	.byte	0x46, 0xd2, 0xb0, 0x2c, 0xf1, 0xe5, 0x5a, 0xbe, 0x92, 0xe3, 0xac, 0x69, 0xe3, 0x1d, 0xc7, 0x3e
        /*0010*/ 	.byte	0xa1, 0x62, 0xdb, 0x19, 0xa0, 0x01, 0x2a, 0xbf, 0x18, 0x08, 0x11, 0x11, 0x11, 0x11, 0x81, 0x3f
        /*0020*/ 	.byte	0x54, 0x55, 0x55, 0x55, 0x55, 0x55, 0xc5, 0xbf, 0x00, 0x00, 0x00, 0x00, 0x00, 0x00, 0x00, 0x00
        /*0030*/ 	.byte	0x00, 0x00, 0x00, 0x00, 0x00, 0x00, 0x00, 0x00, 0x64, 0x81, 0xfd, 0x20, 0x83, 0xff, 0xa8, 0xbd
        /*0040*/ 	.byte	0x28, 0x85, 0xef, 0xc1, 0xa7, 0xee, 0x21, 0x3e, 0xd9, 0xe6, 0x06, 0x8e, 0x4f, 0x7e, 0x92, 0xbe
        /*0050*/ 	.byte	0xe9, 0xbc, 0xdd, 0x19, 0xa0, 0x01, 0xfa, 0x3e, 0x47, 0x5d, 0xc1, 0x16, 0x6c, 0xc1, 0x56, 0xbf
        /*0060*/ 	.byte	0x51, 0x55, 0x55, 0x55, 0x55, 0x55, 0xa5, 0x3f, 0x00, 0x00, 0x00, 0x00, 0x00, 0x00, 0xe0, 0xbf
        /*0070*/ 	.byte	0x00, 0x00, 0x00, 0x00, 0x00, 0x00, 0xf0, 0x3f, 0x00, 0x00, 0x00, 0x00, 0x00, 0x00, 0x00, 0x00
	.type		__cudart_i2opi_d,@object
	.size		__cudart_i2opi_d,(mrg32k3aM1SubSeq - __cudart_i2opi_d)
__cudart_i2opi_d:
        /* <DEDUP_REMOVED lines=9> */
	.type		mrg32k3aM1SubSeq,@object
	.size		mrg32k3aM1SubSeq,(mrg32k3aM2SubSeq - mrg32k3aM1SubSeq)
mrg32k3aM1SubSeq:
        /* <DEDUP_REMOVED lines=126> */
	.type		mrg32k3aM2SubSeq,@object
	.size		mrg32k3aM2SubSeq,(mrg32k3aM1 - mrg32k3aM2SubSeq)
mrg32k3aM2SubSeq:
        /* <DEDUP_REMOVED lines=126> */
	.type		mrg32k3aM1,@object
	.size		mrg32k3aM1,(mrg32k3aM1Seq - mrg32k3aM1)
mrg32k3aM1:
        /* <DEDUP_REMOVED lines=144> */
	.type		mrg32k3aM1Seq,@object
	.size		mrg32k3aM1Seq,(mrg32k3aM2 - mrg32k3aM1Seq)
mrg32k3aM1Seq:
        /* <DEDUP_REMOVED lines=144> */
	.type		mrg32k3aM2,@object
	.size		mrg32k3aM2,(mrg32k3aM2Seq - mrg32k3aM2)
mrg32k3aM2:
        /* <DEDUP_REMOVED lines=144> */
	.type		mrg32k3aM2Seq,@object
	.size		mrg32k3aM2Seq,(precalc_xorwow_matrix - mrg32k3aM2Seq)
mrg32k3aM2Seq:
        /* <DEDUP_REMOVED lines=144> */
	.type		precalc_xorwow_matrix,@object
	.size		precalc_xorwow_matrix,(precalc_xorwow_offset_matrix - precalc_xorwow_matrix)
precalc_xorwow_matrix:
        /* <DEDUP_REMOVED lines=6400> */
	.type		precalc_xorwow_offset_matrix,@object
	.size		precalc_xorwow_offset_matrix,(.L_1 - precalc_xorwow_offset_matrix)
precalc_xorwow_offset_matrix:
        /* <DEDUP_REMOVED lines=6400> */
.L_1:


//--------------------- .nv.shared.reserved.0     --------------------------
	.section	.nv.shared.reserved.0,"aw",@nobits
	.weak		__nv_reservedSMEM_offset_0_alias
	.size		__nv_reservedSMEM_offset_0_alias, 0, 64
	.other		__nv_reservedSMEM_offset_0_alias,@"STO_CUDA_RESERVED_SHARED STV_DEFAULT"
__nv_reservedSMEM_offset_0_alias:
	.zero		0
	.zero		64


//--------------------- .nv.constant0._Z6mcquadPdiil --------------------------
	.section	.nv.constant0._Z6mcquadPdiil,"a",@progbits
	.sectionflags	@""
	.align	4
.nv.constant0._Z6mcquadPdiil:
	.zero		920


//--------------------- SYMBOLS --------------------------

	.type		.nv.reservedSmem.offset0,@object
	.size		.nv.reservedSmem.offset0,0x4
